	.headerflags	@"EF_CUDA_TEXMODE_UNIFIED EF_CUDA_64BIT_ADDRESS EF_CUDA_ACCELERATORS EF_CUDA_SM90 EF_CUDA_VIRTUAL_SM(EF_CUDA_SM90)"
	.elftype	@"ET_EXEC"


//--------------------- .nv.info                  --------------------------
	.section	.nv.info,"",@"SHT_CUDA_INFO"
	.align	4


	//----- nvinfo : EIATTR_REGCOUNT
	.align		4
        /*0000*/ 	.byte	0x04, 0x2f
        /*0002*/ 	.short	(.L_3 - .L_2)
	.align		4
.L_2:
        /*0004*/ 	.word	index@(triton_poi_fused__native_batch_norm_legit_no_training_relu_7)
        /*0008*/ 	.word	0x00000028


	//----- nvinfo : EIATTR_MIN_STACK_SIZE
	.align		4
.L_3:
        /*000c*/ 	.byte	0x04, 0x12
        /*000e*/ 	.short	(.L_5 - .L_4)
	.align		4
.L_4:
        /*0010*/ 	.word	index@(triton_poi_fused__native_batch_norm_legit_no_training_relu_7)
        /*0014*/ 	.word	0x00000000


	//----- nvinfo : EIATTR_FRAME_SIZE
	.align		4
.L_5:
        /*0018*/ 	.byte	0x04, 0x11
        /*001a*/ 	.short	(.L_7 - .L_6)
	.align		4
.L_6:
        /*001c*/ 	.word	index@(triton_poi_fused__native_batch_norm_legit_no_training_relu_7)
        /*0020*/ 	.word	0x00000000


	//----- nvinfo : EIATTR_MIN_STACK_SIZE
	.align		4
.L_7:
        /*0024*/ 	.byte	0x04, 0x12
        /*0026*/ 	.short	(.L_9 - .L_8)
	.align		4
.L_8:
        /*0028*/ 	.word	index@(triton_poi_fused__native_batch_norm_legit_no_training_relu_7)
        /*002c*/ 	.word	0x00000000
.L_9:


//--------------------- .nv.info.triton_poi_fused__native_batch_norm_legit_no_training_relu_7 --------------------------
	.section	.nv.info.triton_poi_fused__native_batch_norm_legit_no_training_relu_7,"",@"SHT_CUDA_INFO"
	.sectionflags	@""
	.align	4


	//----- nvinfo : EIATTR_CUDA_API_VERSION
	.align		4
        /*0000*/ 	.byte	0x04, 0x37
        /*0002*/ 	.short	(.L_11 - .L_10)
.L_10:
        /*0004*/ 	.word	0x0000007c


	//----- nvinfo : EIATTR_KPARAM_INFO
	.align		4
.L_11:
        /*0008*/ 	.byte	0x04, 0x17
        /*000a*/ 	.short	(.L_13 - .L_12)
.L_12:
        /*000c*/ 	.word	0x00000000
        /*0010*/ 	.short	0x0007
        /*0012*/ 	.short	0x0034
        /*0014*/ 	.byte	0x00, 0xf0, 0x11, 0x00


	//----- nvinfo : EIATTR_KPARAM_INFO
	.align		4
.L_13:
        /*0018*/ 	.byte	0x04, 0x17
        /*001a*/ 	.short	(.L_15 - .L_14)
.L_14:
        /*001c*/ 	.word	0x00000000
        /*0020*/ 	.short	0x0006
        /*0022*/ 	.short	0x0030
        /*0024*/ 	.byte	0x00, 0xf0, 0x11, 0x00


	//----- nvinfo : EIATTR_KPARAM_INFO
	.align		4
.L_15:
        /*0028*/ 	.byte	0x04, 0x17
        /*002a*/ 	.short	(.L_17 - .L_16)
.L_16:
        /*002c*/ 	.word	0x00000000
        /*0030*/ 	.short	0x0005
        /*0032*/ 	.short	0x0028
        /*0034*/ 	.byte	0x00, 0xf4, 0x21, 0x00


	//----- nvinfo : EIATTR_KPARAM_INFO
	.align		4
.L_17:
        /*0038*/ 	.byte	0x04, 0x17
        /*003a*/ 	.short	(.L_19 - .L_18)
.L_18:
        /*003c*/ 	.word	0x00000000
        /*0040*/ 	.short	0x0004
        /*0042*/ 	.short	0x0020
        /*0044*/ 	.byte	0x00, 0xf4, 0x21, 0x00


	//----- nvinfo : EIATTR_KPARAM_INFO
	.align		4
.L_19:
        /*0048*/ 	.byte	0x04, 0x17
        /*004a*/ 	.short	(.L_21 - .L_20)
.L_20:
        /*004c*/ 	.word	0x00000000
        /*0050*/ 	.short	0x0003
        /*0052*/ 	.short	0x0018
        /*0054*/ 	.byte	0x00, 0xf4, 0x21, 0x00


	//----- nvinfo : EIATTR_KPARAM_INFO
	.align		4
.L_21:
        /*0058*/ 	.byte	0x04, 0x17
        /*005a*/ 	.short	(.L_23 - .L_22)
.L_22:
        /*005c*/ 	.word	0x00000000
        /*0060*/ 	.short	0x0002
        /*0062*/ 	.short	0x0010
        /*0064*/ 	.byte	0x00, 0xf4, 0x21, 0x00


	//----- nvinfo : EIATTR_KPARAM_INFO
	.align		4
.L_23:
        /*0068*/ 	.byte	0x04, 0x17
        /*006a*/ 	.short	(.L_25 - .L_24)
.L_24:
        /*006c*/ 	.word	0x00000000
        /*0070*/ 	.short	0x0001
        /*0072*/ 	.short	0x0008
        /*0074*/ 	.byte	0x00, 0xf4, 0x21, 0x00


	//----- nvinfo : EIATTR_KPARAM_INFO
	.align		4
.L_25:
        /*0078*/ 	.byte	0x04, 0x17
        /*007a*/ 	.short	(.L_27 - .L_26)
.L_26:
        /*007c*/ 	.word	0x00000000
        /*0080*/ 	.short	0x0000
        /*0082*/ 	.short	0x0000
        /*0084*/ 	.byte	0x00, 0xf4, 0x21, 0x00


	//----- nvinfo : EIATTR_SPARSE_MMA_MASK
	.align		4
.L_27:
        /*0088*/ 	.byte	0x03, 0x50
        /*008a*/ 	.short	0x0000


	//----- nvinfo : EIATTR_MAXREG_COUNT
	.align		4
        /*008c*/ 	.byte	0x03, 0x1b
        /*008e*/ 	.short	0x00ff


	//----- nvinfo : EIATTR_EXIT_INSTR_OFFSETS
	.align		4
        /*0090*/ 	.byte	0x04, 0x1c
        /*0092*/ 	.short	(.L_29 - .L_28)


	//   ....[0]....
.L_28:
        /*0094*/ 	.word	0x00001c30


	//   ....[1]....
        /*0098*/ 	.word	0x00001c70


	//----- nvinfo : EIATTR_REQNTID
	.align		4
.L_29:
        /*009c*/ 	.byte	0x04, 0x10
        /*009e*/ 	.short	(.L_31 - .L_30)
.L_30:
        /*00a0*/ 	.word	0x00000100
        /*00a4*/ 	.word	0x00000001
        /*00a8*/ 	.word	0x00000001


	//----- nvinfo : EIATTR_CBANK_PARAM_SIZE
	.align		4
.L_31:
        /*00ac*/ 	.byte	0x03, 0x19
        /*00ae*/ 	.short	0x0038


	//----- nvinfo : EIATTR_PARAM_CBANK
	.align		4
        /*00b0*/ 	.byte	0x04, 0x0a
        /*00b2*/ 	.short	(.L_33 - .L_32)
	.align		4
.L_32:
        /*00b4*/ 	.word	index@(.nv.constant0.triton_poi_fused__native_batch_norm_legit_no_training_relu_7)
        /*00b8*/ 	.short	0x0210
        /*00ba*/ 	.short	0x0038


	//----- nvinfo : EIATTR_SW_WAR
	.align		4
.L_33:
        /*00bc*/ 	.byte	0x04, 0x36
        /*00be*/ 	.short	(.L_35 - .L_34)
.L_34:
        /*00c0*/ 	.word	0x00000008
.L_35:


//--------------------- .nv.callgraph             --------------------------
	.section	.nv.callgraph,"",@"SHT_CUDA_CALLGRAPH"
	.align	4
	.sectionentsize	8
	.align		4
        /*0000*/ 	.word	0x00000000
	.align		4
        /*0004*/ 	.word	0xffffffff
	.align		4
        /*0008*/ 	.word	0x00000000
	.align		4
        /*000c*/ 	.word	0xfffffffe
	.align		4
        /*0010*/ 	.word	0x00000000
	.align		4
        /*0014*/ 	.word	0xfffffffd
	.align		4
        /*0018*/ 	.word	0x00000000
	.align		4
        /*001c*/ 	.word	0xfffffffc


//--------------------- .nv.constant4             --------------------------
	.section	.nv.constant4,"a",@progbits
	.align	8
	.align		8
.nv.constant4:
        /*0000*/ 	.dword	_$_str
	.align		8
        /*0008*/ 	.dword	_$_str_$_2


//--------------------- .text.triton_poi_fused__native_batch_norm_legit_no_training_relu_7 --------------------------
	.section	.text.triton_poi_fused__native_batch_norm_legit_no_training_relu_7,"ax",@progbits
	.sectionflags	@"SHF_BARRIERS=1"
	.align	128
        .global         triton_poi_fused__native_batch_norm_legit_no_training_relu_7
        .type           triton_poi_fused__native_batch_norm_legit_no_training_relu_7,@function
        .size           triton_poi_fused__native_batch_norm_legit_no_training_relu_7,(.L_x_1 - triton_poi_fused__native_batch_norm_legit_no_training_relu_7)
        .other          triton_poi_fused__native_batch_norm_legit_no_training_relu_7,@"STO_CUDA_ENTRY STV_DEFAULT"
triton_poi_fused__native_batch_norm_legit_no_training_relu_7:
.text.triton_poi_fused__native_batch_norm_legit_no_training_relu_7:
[----:B------:R-:W0:Y:S01]  /*0000*/  LDC R1, c[0x0][0x28] ;  /* 0x00000a00ff017b82 */ /* 0x000e220000000800 */
[----:B------:R-:W1:Y:S07]  /*0010*/  S2R R35, SR_TID.X ;  /* 0x0000000000237919 */ /* 0x000e6e0000002100 */
[----:B------:R-:W2:Y:S01]  /*0020*/  S2UR UR4, SR_CTAID.Y ;  /* 0x00000000000479c3 */ /* 0x000ea20000002600 */
[----:B------:R-:W-:Y:S01]  /*0030*/  ULDC.64 UR22, c[0x0][0x208] ;  /* 0x0000820000167ab9 */ /* 0x000fe20000000a00 */
[----:B------:R-:W3:Y:S06]  /*0040*/  S2R R0, SR_CTAID.X ;  /* 0x0000000000007919 */ /* 0x000eec0000002500 */
[----:B------:R-:W4:Y:S08]  /*0050*/  LDC.64 R36, c[0x0][0x210] ;  /* 0x00008400ff247b82 */ /* 0x000f300000000a00 */
[----:B------:R-:W5:Y:S01]  /*0060*/  LDC.64 R22, c[0x0][0x218] ;  /* 0x00008600ff167b82 */ /* 0x000f620000000a00 */
[----:B--2---:R-:W-:-:S06]  /*0070*/  USHF.L.U32 UR4, UR4, 0x4, URZ ;  /* 0x0000000404047899 */ /* 0x004fcc000800063f */
[----:B------:R-:W-:Y:S02]  /*0080*/  MOV R3, UR4 ;  /* 0x0000000400037c02 */ /* 0x000fe40008000f00 */
[----:B-1----:R-:W-:-:S04]  /*0090*/  SHF.L.U32 R2, R35, 0x2, RZ ;  /* 0x0000000223027819 */ /* 0x002fc800000006ff */
[----:B------:R-:W-:Y:S02]  /*00a0*/  LOP3.LUT R2, R3, 0xc, R2, 0xf8, !PT ;  /* 0x0000000c03027812 */ /* 0x000fe400078ef802 */
[----:B------:R-:W-:Y:S02]  /*00b0*/  SHF.R.U32.HI R3, RZ, 0x2, R35 ;  /* 0x00000002ff037819 */ /* 0x000fe40000011623 */
[C---:B------:R-:W-:Y:S01]  /*00c0*/  ISETP.GE.AND P4, PT, R2.reuse, 0x600, PT ;  /* 0x000006000200780c */ /* 0x040fe20003f86270 */
[----:B------:R-:W-:Y:S01]  /*00d0*/  IMAD.HI R4, R2, 0x2aaaaaab, RZ ;  /* 0x2aaaaaab02047827 */ /* 0x000fe200078e02ff */
[----:B------:R-:W-:-:S04]  /*00e0*/  SGXT.U32 R3, R3, 0x6 ;  /* 0x000000060303781a */ /* 0x000fc80000000000 */
[----:B------:R-:W-:Y:S02]  /*00f0*/  SHF.R.U32.HI R5, RZ, 0x1f, R4 ;  /* 0x0000001fff057819 */ /* 0x000fe40000011604 */
[----:B---3--:R-:W-:Y:S02]  /*0100*/  PRMT R3, R3, 0x6540, R0 ;  /* 0x0000654003037816 */ /* 0x008fe40000000000 */
[----:B------:R-:W-:Y:S02]  /*0110*/  LEA.HI.SX32 R5, R4, R5, 0x1a ;  /* 0x0000000504057211 */ /* 0x000fe400078fd2ff */
[C---:B------:R-:W-:Y:S02]  /*0120*/  LOP3.LUT R4, R3.reuse, 0x40, RZ, 0xfc, !PT ;  /* 0x0000004003047812 */ /* 0x040fe400078efcff */
[----:B------:R-:W-:Y:S01]  /*0130*/  LOP3.LUT R6, R3, 0x80, RZ, 0xfc, !PT ;  /* 0x0000008003067812 */ /* 0x000fe200078efcff */
[----:B------:R-:W-:Y:S01]  /*0140*/  IMAD R33, R5, -0x180, R2 ;  /* 0xfffffe8005217824 */ /* 0x000fe200078e0202 */
[----:B------:R-:W-:-:S02]  /*0150*/  LOP3.LUT R7, R3, 0xc0, RZ, 0xfc, !PT ;  /* 0x000000c003077812 */ /* 0x000fc400078efcff */
[----:B------:R-:W-:Y:S01]  /*0160*/  ISETP.LT.AND P0, PT, R3, 0x3c1, !P4 ;  /* 0x000003c10300780c */ /* 0x000fe20006701270 */
[----:B------:R-:W-:Y:S01]  /*0170*/  IMAD R2, R5, 0x5a180, R33 ;  /* 0x0005a18005027824 */ /* 0x000fe200078e0221 */
[----:B------:R-:W-:Y:S02]  /*0180*/  ISETP.LT.AND P3, PT, R7, 0x3c1, !P4 ;  /* 0x000003c10700780c */ /* 0x000fe40006761270 */
[----:B------:R-:W-:Y:S02]  /*0190*/  CS2R R20, SRZ ;  /* 0x0000000000147805 */ /* 0x000fe4000001ff00 */
[----:B------:R-:W-:Y:S01]  /*01a0*/  ISETP.LT.AND P1, PT, R4, 0x3c1, !P4 ;  /* 0x000003c10400780c */ /* 0x000fe20006721270 */
[----:B------:R-:W-:Y:S01]  /*01b0*/  IMAD R3, R3, 0x180, R2 ;  /* 0x0000018003037824 */ /* 0x000fe200078e0202 */
[----:B------:R-:W-:Y:S01]  /*01c0*/  ISETP.LT.AND P2, PT, R6, 0x3c1, !P4 ;  /* 0x000003c10600780c */ /* 0x000fe20006741270 */
[----:B-----5:R-:W-:Y:S01]  /*01d0*/  IMAD.WIDE R24, R33, 0x4, R22 ;  /* 0x0000000421187825 */ /* 0x020fe200078e0216 */
[----:B------:R-:W-:-:S02]  /*01e0*/  CS2R R4, SRZ ;  /* 0x0000000000047805 */ /* 0x000fc4000001ff00 */
[----:B------:R-:W-:Y:S01]  /*01f0*/  IADD3 R27, R3, 0xc000, RZ ;  /* 0x0000c000031b7810 */ /* 0x000fe20007ffe0ff */
[C---:B------:R-:W-:Y:S01]  /*0200*/  VIADD R9, R3.reuse, 0x6000 ;  /* 0x0000600003097836 */ /* 0x040fe20000000000 */
[----:B------:R-:W-:Y:S01]  /*0210*/  IADD3 R13, R3, 0x12000, RZ ;  /* 0x00012000030d7810 */ /* 0x000fe20007ffe0ff */
[--C-:B----4-:R-:W-:Y:S01]  /*0220*/  IMAD.WIDE R10, R3, 0x4, R36.reuse ;  /* 0x00000004030a7825 */ /* 0x110fe200078e0224 */
[----:B------:R-:W-:Y:S02]  /*0230*/  CS2R R22, SRZ ;  /* 0x0000000000167805 */ /* 0x000fe4000001ff00 */
[----:B------:R-:W-:Y:S01]  /*0240*/  CS2R R6, SRZ ;  /* 0x0000000000067805 */ /* 0x000fe2000001ff00 */
[----:B------:R-:W-:-:S04]  /*0250*/  IMAD.WIDE R2, R9, 0x4, R36 ;  /* 0x0000000409027825 */ /* 0x000fc800078e0224 */
[--C-:B------:R-:W-:Y:S01]  /*0260*/  IMAD.WIDE R26, R27, 0x4, R36.reuse ;  /* 0x000000041b1a7825 */ /* 0x100fe200078e0224 */
[----:B------:R-:W2:Y:S03]  /*0270*/  @P0 LDG.E.EL.128 R4, desc[UR22][R10.64] ;  /* 0x000000160a040981 */ /* 0x000ea6000c2e1d00 */
[----:B------:R-:W-:-:S05]  /*0280*/  IMAD.WIDE R36, R13, 0x4, R36 ;  /* 0x000000040d247825 */ /* 0x000fca00078e0224 */
[----:B------:R1:W3:Y:S02]  /*0290*/  @P3 LDG.E.EL.128 R20, desc[UR22][R36.64] ;  /* 0x0000001624143981 */ /* 0x0002e4000c2e1d00 */
[----:B-1----:R-:W1:Y:S01]  /*02a0*/  LDC.64 R36, c[0x0][0x220] ;  /* 0x00008800ff247b82 */ /* 0x002e620000000a00 */
[----:B------:R-:W-:Y:S02]  /*02b0*/  CS2R R12, SRZ ;  /* 0x00000000000c7805 */ /* 0x000fe4000001ff00 */
[----:B------:R-:W-:Y:S02]  /*02c0*/  CS2R R14, SRZ ;  /* 0x00000000000e7805 */ /* 0x000fe4000001ff00 */
[----:B------:R-:W-:Y:S02]  /*02d0*/  CS2R R16, SRZ ;  /* 0x0000000000107805 */ /* 0x000fe4000001ff00 */
[----:B------:R-:W-:Y:S02]  /*02e0*/  CS2R R18, SRZ ;  /* 0x0000000000127805 */ /* 0x000fe4000001ff00 */
[----:B------:R-:W-:-:S02]  /*02f0*/  CS2R R8, SRZ ;  /* 0x0000000000087805 */ /* 0x000fc4000001ff00 */
[----:B------:R-:W-:Y:S02]  /*0300*/  CS2R R10, SRZ ;  /* 0x00000000000a7805 */ /* 0x000fe4000001ff00 */
[----:B------:R-:W-:Y:S02]  /*0310*/  CS2R R28, SRZ ;  /* 0x00000000001c7805 */ /* 0x000fe4000001ff00 */
[----:B------:R-:W-:Y:S01]  /*0320*/  CS2R R30, SRZ ;  /* 0x00000000001e7805 */ /* 0x000fe2000001ff00 */
[----:B------:R4:W5:Y:S04]  /*0330*/  @P1 LDG.E.EL.128 R12, desc[UR22][R2.64] ;  /* 0x00000016020c1981 */ /* 0x000968000c2e1d00 */
[----:B------:R-:W2:Y:S04]  /*0340*/  @!P4 LDG.E.EL.128 R8, desc[UR22][R24.64] ;  /* 0x000000161808c981 */ /* 0x000ea8000c2e1d00 */
[----:B------:R-:W3:Y:S01]  /*0350*/  @P2 LDG.E.EL.128 R16, desc[UR22][R26.64] ;  /* 0x000000161a102981 */ /* 0x000ee2000c2e1d00 */
[----:B----4-:R-:W4:Y:S01]  /*0360*/  LDC.64 R2, c[0x0][0x228] ;  /* 0x00008a00ff027b82 */ /* 0x010f220000000a00 */
[----:B-1----:R-:W-:-:S05]  /*0370*/  IMAD.WIDE R36, R33, 0x4, R36 ;  /* 0x0000000421247825 */ /* 0x002fca00078e0224 */
[----:B------:R4:W3:Y:S02]  /*0380*/  @!P4 LDG.E.EL.128 R28, desc[UR22][R36.64] ;  /* 0x00000016241cc981 */ /* 0x0008e4000c2e1d00 */
[----:B----4-:R-:W-:Y:S02]  /*0390*/  IMAD.WIDE R36, R33, 0x4, R2 ;  /* 0x0000000421247825 */ /* 0x010fe400078e0202 */
[----:B------:R-:W1:Y:S01]  /*03a0*/  LDC.64 R2, c[0x0][0x230] ;  /* 0x00008c00ff027b82 */ /* 0x000e620000000a00 */
[----:B------:R-:W-:Y:S02]  /*03b0*/  PRMT R0, R35, 0x6540, R0 ;  /* 0x0000654023007816 */ /* 0x000fe40000000000 */
[----:B0-----:R-:W-:Y:S02]  /*03c0*/  CS2R R24, SRZ ;  /* 0x0000000000187805 */ /* 0x001fe4000001ff00 */
[----:B------:R-:W-:Y:S02]  /*03d0*/  CS2R R26, SRZ ;  /* 0x00000000001a7805 */ /* 0x000fe4000001ff00 */
[----:B------:R-:W-:-:S04]  /*03e0*/  CS2R R34, SRZ ;  /* 0x0000000000227805 */ /* 0x000fc8000001ff00 */
[----:B------:R-:W4:Y:S01]  /*03f0*/  @!P4 LDG.E.EL.128 R24, desc[UR22][R36.64] ;  /* 0x000000162418c981 */ /* 0x000f22000c2e1d00 */
[----:B-1----:R-:W-:Y:S01]  /*0400*/  IMAD.WIDE R2, R33, 0x4, R2 ;  /* 0x0000000421027825 */ /* 0x002fe200078e0202 */
[----:B------:R-:W-:-:S06]  /*0410*/  CS2R R32, SRZ ;  /* 0x0000000000207805 */ /* 0x000fcc000001ff00 */
[----:B------:R0:W4:Y:S02]  /*0420*/  @!P4 LDG.E.EL.128 R32, desc[UR22][R2.64] ;  /* 0x000000160220c981 */ /* 0x000124000c2e1d00 */
[----:B0-----:R-:W0:Y:S01]  /*0430*/  S2R R3, SR_TID.X ;  /* 0x0000000000037919 */ /* 0x001e220000002100 */
[----:B------:R-:W1:Y:S01]  /*0440*/  S2UR UR9, SR_CgaCtaId ;  /* 0x00000000000979c3 */ /* 0x000e620000008800 */
[----:B------:R-:W-:Y:S01]  /*0450*/  UMOV UR5, 0x400 ;  /* 0x0000040000057882 */ /* 0x000fe20000000000 */
[----:B------:R-:W-:Y:S02]  /*0460*/  UIADD3 UR8, UR4, 0xe, URZ ;  /* 0x0000000e04087890 */ /* 0x000fe4000fffe03f */
[----:B-1----:R-:W-:Y:S01]  /*0470*/  UPRMT UR9, UR9, 0x654, UR5 ;  /* 0x0000065409097896 */ /* 0x002fe20008000005 */
[----:B0-----:R-:W-:-:S04]  /*0480*/  SHF.R.U32.HI R36, RZ, 0x2, R3 ;  /* 0x00000002ff247819 */ /* 0x001fc80000011603 */
[----:B------:R-:W-:Y:S01]  /*0490*/  SGXT.U32 R36, R36, 0x6 ;  /* 0x000000062424781a */ /* 0x000fe20000000000 */
[----:B------:R-:W-:Y:S02]  /*04a0*/  UIMAD.WIDE UR12, UR4, 0x2aaaaaab, URZ ;  /* 0x2aaaaaab040c78a5 */ /* 0x000fe4000f8e023f */
[----:B------:R-:W-:-:S04]  /*04b0*/  UIADD3 UR14, UR4, 0x1, URZ ;  /* 0x00000001040e7890 */ /* 0x000fc8000fffe03f */
[----:B------:R-:W-:Y:S02]  /*04c0*/  UIMAD.WIDE UR10, UR14, 0x2aaaaaab, URZ ;  /* 0x2aaaaaab0e0a78a5 */ /* 0x000fe4000f8e023f */
[----:B------:R-:W-:Y:S02]  /*04d0*/  UIADD3 UR6, UR4, 0xc, URZ ;  /* 0x0000000c04067890 */ /* 0x000fe4000fffe03f */
[----:B------:R-:W-:Y:S01]  /*04e0*/  UIADD3 UR7, UR4, 0xd, URZ ;  /* 0x0000000d04077890 */ /* 0x000fe2000fffe03f */
[C---:B--2---:R-:W-:Y:S01]  /*04f0*/  FADD R4, -R8.reuse, R4 ;  /* 0x0000000408047221 */ /* 0x044fe20000000100 */
[C---:B-----5:R-:W-:Y:S01]  /*0500*/  FADD R12, -R8.reuse, R12 ;  /* 0x0000000c080c7221 */ /* 0x060fe20000000100 */
[C---:B---3--:R-:W-:Y:S01]  /*0510*/  FADD R20, -R8.reuse, R20 ;  /* 0x0000001408147221 */ /* 0x048fe20000000100 */
[----:B------:R-:W-:Y:S01]  /*0520*/  FADD R16, -R8, R16 ;  /* 0x0000001008107221 */ /* 0x000fe20000000100 */
[----:B------:R-:W-:-:S06]  /*0530*/  FADD R8, R28, 9.9999997473787516356e-06 ;  /* 0x3727c5ac1c087421 */ /* 0x000fcc0000000000 */
[----:B------:R-:W0:Y:S01]  /*0540*/  MUFU.SQRT R8, R8 ;  /* 0x0000000800087308 */ /* 0x000e220000002000 */
[----:B------:R-:W-:Y:S01]  /*0550*/  FADD R28, R29, 9.9999997473787516356e-06 ;  /* 0x3727c5ac1d1c7421 */ /* 0x000fe20000000000 */
[----:B------:R-:W-:Y:S01]  /*0560*/  FADD R31, R31, 9.9999997473787516356e-06 ;  /* 0x3727c5ac1f1f7421 */ /* 0x000fe20000000000 */
[----:B------:R-:W-:-:S05]  /*0570*/  FADD R30, R30, 9.9999997473787516356e-06 ;  /* 0x3727c5ac1e1e7421 */ /* 0x000fca0000000000 */
[----:B------:R-:W1:Y:S08]  /*0580*/  MUFU.SQRT R29, R31 ;  /* 0x0000001f001d7308 */ /* 0x000e700000002000 */
[----:B------:R-:W2:Y:S01]  /*0590*/  MUFU.SQRT R28, R28 ;  /* 0x0000001c001c7308 */ /* 0x000ea20000002000 */
[C---:B0-----:R-:W-:Y:S02]  /*05a0*/  FSETP.GT.AND P4, PT, R8.reuse, 8.50705917302346158658e+37, PT ;  /* 0x7e8000000800780b */ /* 0x041fe40003f84000 */
[----:B------:R-:W-:-:S05]  /*05b0*/  FSETP.GEU.AND P5, PT, R8, 1.175494350822287508e-38, PT ;  /* 0x008000000800780b */ /* 0x000fca0003fae000 */
[----:B------:R-:W0:Y:S01]  /*05c0*/  MUFU.SQRT R2, R30 ;  /* 0x0000001e00027308 */ /* 0x000e220000002000 */
[C---:B------:R-:W-:Y:S01]  /*05d0*/  FADD R6, -R10.reuse, R6 ;  /* 0x000000060a067221 */ /* 0x040fe20000000100 */
[C---:B------:R-:W-:Y:S01]  /*05e0*/  FADD R14, -R10.reuse, R14 ;  /* 0x0000000e0a0e7221 */ /* 0x040fe20000000100 */
[C---:B------:R-:W-:Y:S01]  /*05f0*/  FADD R18, -R10.reuse, R18 ;  /* 0x000000120a127221 */ /* 0x040fe20000000100 */
[----:B------:R-:W-:Y:S01]  /*0600*/  FADD R22, -R10, R22 ;  /* 0x000000160a167221 */ /* 0x000fe20000000100 */
[----:B------:R-:W-:Y:S02]  /*0610*/  IMAD.MOV.U32 R10, RZ, RZ, 0x3e800000 ;  /* 0x3e800000ff0a7424 */ /* 0x000fe400078e00ff */
[C---:B------:R-:W-:Y:S01]  /*0620*/  FADD R5, -R9.reuse, R5 ;  /* 0x0000000509057221 */ /* 0x040fe20000000100 */
[C---:B------:R-:W-:Y:S01]  /*0630*/  FADD R13, -R9.reuse, R13 ;  /* 0x0000000d090d7221 */ /* 0x040fe20000000100 */
[C---:B------:R-:W-:Y:S01]  /*0640*/  FADD R17, -R9.reuse, R17 ;  /* 0x0000001109117221 */ /* 0x040fe20000000100 */
[----:B------:R-:W-:Y:S01]  /*0650*/  FADD R21, -R9, R21 ;  /* 0x0000001509157221 */ /* 0x000fe20000000100 */
[----:B-1----:R-:W-:Y:S01]  /*0660*/  FSETP.GT.AND P3, PT, R29, 8.50705917302346158658e+37, PT ;  /* 0x7e8000001d00780b */ /* 0x002fe20003f64000 */
[----:B------:R-:W-:Y:S01]  /*0670*/  @P4 FMUL R8, R8, 0.25 ;  /* 0x3e80000008084820 */ /* 0x000fe20000400000 */
[----:B------:R-:W-:-:S02]  /*0680*/  FSEL R9, R10, 1, P4 ;  /* 0x3f8000000a097808 */ /* 0x000fc40002000000 */
[----:B--2---:R-:W-:Y:S02]  /*0690*/  FSETP.GT.AND P1, PT, R28, 8.50705917302346158658e+37, PT ;  /* 0x7e8000001c00780b */ /* 0x004fe40003f24000 */
[----:B0-----:R-:W-:Y:S02]  /*06a0*/  FSETP.GT.AND P4, PT, R2, 8.50705917302346158658e+37, PT ;  /* 0x7e8000000200780b */ /* 0x001fe40003f84000 */
[----:B------:R-:W-:Y:S01]  /*06b0*/  FSETP.GEU.AND P2, PT, R29, 1.175494350822287508e-38, PT ;  /* 0x008000001d00780b */ /* 0x000fe20003f4e000 */
[----:B------:R-:W-:Y:S01]  /*06c0*/  @!P5 FMUL R8, R8, 16777216 ;  /* 0x4b8000000808d820 */ /* 0x000fe20000400000 */
[----:B------:R-:W-:Y:S01]  /*06d0*/  FSETP.GEU.AND P0, PT, R28, 1.175494350822287508e-38, PT ;  /* 0x008000001c00780b */ /* 0x000fe20003f0e000 */
[----:B------:R-:W-:Y:S01]  /*06e0*/  @!P5 FMUL R9, R9, 16777216 ;  /* 0x4b8000000909d820 */ /* 0x000fe20000400000 */
[----:B------:R-:W-:Y:S01]  /*06f0*/  FSETP.GEU.AND P5, PT, R2, 1.175494350822287508e-38, PT ;  /* 0x008000000200780b */ /* 0x000fe20003fae000 */
[----:B------:R-:W-:Y:S02]  /*0700*/  @P3 FMUL R29, R29, 0.25 ;  /* 0x3e8000001d1d3820 */ /* 0x000fe40000400000 */
[----:B------:R-:W0:Y:S02]  /*0710*/  MUFU.RCP R8, R8 ;  /* 0x0000000800087308 */ /* 0x000e240000001000 */
[----:B------:R-:W-:-:S02]  /*0720*/  @P1 FMUL R28, R28, 0.25 ;  /* 0x3e8000001c1c1820 */ /* 0x000fc40000400000 */
[----:B------:R-:W-:Y:S02]  /*0730*/  @P4 FMUL R2, R2, 0.25 ;  /* 0x3e80000002024820 */ /* 0x000fe40000400000 */
[----:B------:R-:W-:Y:S02]  /*0740*/  @!P2 FMUL R29, R29, 16777216 ;  /* 0x4b8000001d1da820 */ /* 0x000fe40000400000 */
[----:B------:R-:W-:Y:S02]  /*0750*/  @!P0 FMUL R28, R28, 16777216 ;  /* 0x4b8000001c1c8820 */ /* 0x000fe40000400000 */
[----:B------:R-:W-:Y:S02]  /*0760*/  @!P5 FMUL R2, R2, 16777216 ;  /* 0x4b8000000202d820 */ /* 0x000fe40000400000 */
[----:B------:R-:W1:Y:S01]  /*0770*/  MUFU.RCP R29, R29 ;  /* 0x0000001d001d7308 */ /* 0x000e620000001000 */
[----:B------:R-:W-:Y:S01]  /*0780*/  FADD R7, -R11, R7 ;  /* 0x000000070b077221 */ /* 0x000fe20000000100 */
[----:B0-----:R-:W-:Y:S01]  /*0790*/  FMUL R9, R8, R9 ;  /* 0x0000000908097220 */ /* 0x001fe20000400000 */
[----:B------:R-:W-:-:S05]  /*07a0*/  FSEL R8, R10, 1, P3 ;  /* 0x3f8000000a087808 */ /* 0x000fca0001800000 */
[----:B------:R-:W0:Y:S01]  /*07b0*/  MUFU.RCP R28, R28 ;  /* 0x0000001c001c7308 */ /* 0x000e220000001000 */
[C---:B------:R-:W-:Y:S01]  /*07c0*/  FADD R15, -R11.reuse, R15 ;  /* 0x0000000f0b0f7221 */ /* 0x040fe20000000100 */
[C---:B------:R-:W-:Y:S01]  /*07d0*/  FADD R19, -R11.reuse, R19 ;  /* 0x000000130b137221 */ /* 0x040fe20000000100 */
[----:B------:R-:W-:-:S05]  /*07e0*/  FADD R23, -R11, R23 ;  /* 0x000000170b177221 */ /* 0x000fca0000000100 */
[----:B------:R-:W2:Y:S01]  /*07f0*/  MUFU.RCP R2, R2 ;  /* 0x0000000200027308 */ /* 0x000ea20000001000 */
[C---:B------:R-:W-:Y:S02]  /*0800*/  FSEL R11, R10.reuse, 1, P1 ;  /* 0x3f8000000a0b7808 */ /* 0x040fe40000800000 */
[----:B------:R-:W-:Y:S01]  /*0810*/  FSEL R31, R10, 1, P4 ;  /* 0x3f8000000a1f7808 */ /* 0x000fe20002000000 */
[----:B------:R-:W-:Y:S02]  /*0820*/  @!P2 FMUL R8, R8, 16777216 ;  /* 0x4b8000000808a820 */ /* 0x000fe40000400000 */
[----:B------:R-:W-:Y:S02]  /*0830*/  @!P0 FMUL R11, R11, 16777216 ;  /* 0x4b8000000b0b8820 */ /* 0x000fe40000400000 */
[----:B------:R-:W-:Y:S01]  /*0840*/  @!P5 FMUL R31, R31, 16777216 ;  /* 0x4b8000001f1fd820 */ /* 0x000fe20000400000 */
[----:B-1----:R-:W-:Y:S01]  /*0850*/  FMUL R30, R29, R8 ;  /* 0x000000081d1e7220 */ /* 0x002fe20000400000 */
[----:B0-----:R-:W-:-:S03]  /*0860*/  FMUL R8, R28, R11 ;  /* 0x0000000b1c087220 */ /* 0x001fc60000400000 */
[C---:B------:R-:W-:Y:S01]  /*0870*/  FMUL R10, R30.reuse, R23 ;  /* 0x000000171e0a7220 */ /* 0x040fe20000400000 */
[----:B------:R-:W-:Y:S01]  /*0880*/  FMUL R28, R30, R15 ;  /* 0x0000000f1e1c7220 */ /* 0x000fe20000400000 */
[----:B--2---:R-:W-:Y:S01]  /*0890*/  FMUL R11, R2, R31 ;  /* 0x0000001f020b7220 */ /* 0x004fe20000400000 */
[C---:B------:R-:W-:Y:S01]  /*08a0*/  FMUL R2, R30.reuse, R19 ;  /* 0x000000131e027220 */ /* 0x040fe20000400000 */
[----:B------:R-:W-:Y:S01]  /*08b0*/  FMUL R30, R30, R7 ;  /* 0x000000071e1e7220 */ /* 0x000fe20000400000 */
[----:B------:R-:W-:-:S04]  /*08c0*/  SHF.L.U32 R7, R3, 0xa, RZ ;  /* 0x0000000a03077819 */ /* 0x000fc800000006ff */
[----:B------:R-:W-:-:S04]  /*08d0*/  LOP3.LUT R15, R7, 0xc00, RZ, 0xc0, !PT ;  /* 0x00000c00070f7812 */ /* 0x000fc800078ec0ff */
[C---:B------:R-:W-:Y:S02]  /*08e0*/  LOP3.LUT R19, R15.reuse, 0x100, RZ, 0xfc, !PT ;  /* 0x000001000f137812 */ /* 0x040fe400078efcff */
[C---:B------:R-:W-:Y:S02]  /*08f0*/  LOP3.LUT R23, R15.reuse, 0x200, RZ, 0xfc, !PT ;  /* 0x000002000f177812 */ /* 0x040fe400078efcff */
[C---:B------:R-:W-:Y:S02]  /*0900*/  LOP3.LUT R29, R15.reuse, 0x300, RZ, 0xfc, !PT ;  /* 0x000003000f1d7812 */ /* 0x040fe400078efcff */
[C---:B------:R-:W-:Y:S02]  /*0910*/  LOP3.LUT R7, R15.reuse, R36, RZ, 0xfc, !PT ;  /* 0x000000240f077212 */ /* 0x040fe400078efcff */
[----:B------:R-:W-:Y:S02]  /*0920*/  LEA.HI R36, R15, UR9, RZ, 0x1a ;  /* 0x000000090f247c11 */ /* 0x000fe4000f8fd0ff */
[----:B------:R-:W-:-:S02]  /*0930*/  LEA.HI R19, R19, UR9, RZ, 0x1a ;  /* 0x0000000913137c11 */ /* 0x000fc4000f8fd0ff */
[----:B------:R-:W-:Y:S02]  /*0940*/  LEA.HI R15, R23, UR9, RZ, 0x1a ;  /* 0x00000009170f7c11 */ /* 0x000fe4000f8fd0ff */
[----:B------:R-:W-:Y:S01]  /*0950*/  LEA.HI R29, R29, UR9, RZ, 0x1a ;  /* 0x000000091d1d7c11 */ /* 0x000fe2000f8fd0ff */
[C---:B------:R-:W-:Y:S01]  /*0960*/  IMAD R19, R7.reuse, 0x4, R19 ;  /* 0x0000000407137824 */ /* 0x040fe200078e0213 */
[C---:B------:R-:W-:Y:S02]  /*0970*/  LEA R23, R7.reuse, R36, 0x2 ;  /* 0x0000002407177211 */ /* 0x040fe400078e10ff */
[----:B------:R-:W-:Y:S01]  /*0980*/  LEA R15, R7, R15, 0x2 ;  /* 0x0000000f070f7211 */ /* 0x000fe200078e10ff */
[----:B------:R-:W-:Y:S01]  /*0990*/  FMUL R31, R11, R18 ;  /* 0x000000120b1f7220 */ /* 0x000fe20000400000 */
[----:B------:R-:W-:Y:S01]  /*09a0*/  LEA R7, R7, R29, 0x2 ;  /* 0x0000001d07077211 */ /* 0x000fe200078e10ff */
[C---:B------:R-:W-:Y:S01]  /*09b0*/  FMUL R29, R11.reuse, R22 ;  /* 0x000000160b1d7220 */ /* 0x040fe20000400000 */
[C---:B------:R-:W-:Y:S01]  /*09c0*/  FMUL R37, R11.reuse, R14 ;  /* 0x0000000e0b257220 */ /* 0x040fe20000400000 */
[----:B------:R-:W-:Y:S01]  /*09d0*/  FMUL R11, R11, R6 ;  /* 0x000000060b0b7220 */ /* 0x000fe20000400000 */
[C---:B------:R-:W-:Y:S01]  /*09e0*/  FMUL R20, R9.reuse, R20 ;  /* 0x0000001409147220 */ /* 0x040fe20000400000 */
[C---:B------:R-:W-:Y:S01]  /*09f0*/  FMUL R16, R9.reuse, R16 ;  /* 0x0000001009107220 */ /* 0x040fe20000400000 */
[C---:B------:R-:W-:Y:S01]  /*0a00*/  FMUL R6, R9.reuse, R12 ;  /* 0x0000000c09067220 */ /* 0x040fe20000400000 */
[----:B------:R-:W-:Y:S01]  /*0a10*/  FMUL R9, R9, R4 ;  /* 0x0000000409097220 */ /* 0x000fe20000400000 */
[----:B------:R-:W-:Y:S01]  /*0a20*/  IMAD.U32 R12, RZ, RZ, UR4 ;  /* 0x00000004ff0c7e24 */ /* 0x000fe2000f8e00ff */
[----:B------:R-:W-:-:S02]  /*0a30*/  ISETP.GE.AND P0, PT, R0, 0x3c1, PT ;  /* 0x000003c10000780c */ /* 0x000fc40003f06270 */
[----:B------:R-:W-:Y:S01]  /*0a40*/  MOV R4, UR8 ;  /* 0x0000000800047c02 */ /* 0x000fe20008000f00 */
[----:B------:R-:W-:Y:S01]  /*0a50*/  FMUL R14, R8, R13 ;  /* 0x0000000d080e7220 */ /* 0x000fe20000400000 */
[----:B------:R-:W-:Y:S01]  /*0a60*/  ISETP.LT.AND P5, PT, R12, 0x600, !P0 ;  /* 0x000006000c00780c */ /* 0x000fe200047a1270 */
[----:B------:R-:W-:Y:S01]  /*0a70*/  FMUL R12, R8, R17 ;  /* 0x00000011080c7220 */ /* 0x000fe20000400000 */
[----:B------:R-:W-:Y:S01]  /*0a80*/  ISETP.LT.AND P1, PT, R4, 0x600, !P0 ;  /* 0x000006000400780c */ /* 0x000fe20004721270 */
[C---:B------:R-:W-:Y:S01]  /*0a90*/  FMUL R4, R8.reuse, R21 ;  /* 0x0000001508047220 */ /* 0x040fe20000400000 */
[----:B------:R-:W-:-:S04]  /*0aa0*/  FMUL R8, R8, R5 ;  /* 0x0000000508087220 */ /* 0x000fc80000400000 */
[----:B----4-:R-:W-:Y:S01]  /*0ab0*/  FFMA R8, R8, R25, R33 ;  /* 0x0000001908087223 */ /* 0x010fe20000000021 */
[----:B------:R-:W-:Y:S01]  /*0ac0*/  FFMA R5, R9, R24, R32 ;  /* 0x0000001809057223 */ /* 0x000fe20000000020 */
[----:B------:R-:W-:Y:S01]  /*0ad0*/  FFMA R11, R11, R26, R34 ;  /* 0x0000001a0b0b7223 */ /* 0x000fe20000000022 */
[----:B------:R-:W-:Y:S02]  /*0ae0*/  FFMA R30, R30, R27, R35 ;  /* 0x0000001b1e1e7223 */ /* 0x000fe40000000023 */
[----:B------:R-:W-:Y:S01]  /*0af0*/  FSETP.GEU.AND P2, PT, R8, RZ, PT ;  /* 0x000000ff0800720b */ /* 0x000fe20003f4e000 */
[----:B------:R-:W-:Y:S01]  /*0b00*/  FFMA R6, R6, R24, R32 ;  /* 0x0000001806067223 */ /* 0x000fe20000000020 */
[----:B------:R-:W-:Y:S01]  /*0b10*/  FSETP.GEU.AND P4, PT, R5, RZ, PT ;  /* 0x000000ff0500720b */ /* 0x000fe20003f8e000 */
[----:B------:R-:W-:Y:S01]  /*0b20*/  FFMA R37, R37, R26, R34 ;  /* 0x0000001a25257223 */ /* 0x000fe20000000022 */
[----:B------:R-:W-:Y:S02]  /*0b30*/  FSETP.GEU.AND P3, PT, R11, RZ, PT ;  /* 0x000000ff0b00720b */ /* 0x000fe40003f6e000 */
[----:B------:R-:W-:-:S02]  /*0b40*/  FSEL R8, R8, RZ, P2 ;  /* 0x000000ff08087208 */ /* 0x000fc40001000000 */
[----:B------:R-:W-:Y:S01]  /*0b50*/  FSETP.GEU.AND P2, PT, R30, RZ, PT ;  /* 0x000000ff1e00720b */ /* 0x000fe20003f4e000 */
[----:B------:R-:W-:Y:S01]  /*0b60*/  FFMA R9, R14, R25, R33 ;  /* 0x000000190e097223 */ /* 0x000fe20000000021 */
[----:B------:R-:W-:Y:S01]  /*0b70*/  FSEL R14, R5, RZ, P4 ;  /* 0x000000ff050e7208 */ /* 0x000fe20002000000 */
[----:B------:R-:W-:Y:S01]  /*0b80*/  FFMA R28, R28, R27, R35 ;  /* 0x0000001b1c1c7223 */ /* 0x000fe20000000023 */
[----:B------:R-:W-:Y:S01]  /*0b90*/  FSEL R18, R11, RZ, P3 ;  /* 0x000000ff0b127208 */ /* 0x000fe20001800000 */
[-CC-:B------:R-:W-:Y:S01]  /*0ba0*/  FFMA R16, R16, R24.reuse, R32.reuse ;  /* 0x0000001810107223 */ /* 0x180fe20000000020 */
[----:B------:R-:W-:Y:S02]  /*0bb0*/  FSETP.GEU.AND P3, PT, R6, RZ, PT ;  /* 0x000000ff0600720b */ /* 0x000fe40003f6e000 */
[----:B------:R-:W-:Y:S02]  /*0bc0*/  FSEL R30, R30, RZ, P2 ;  /* 0x000000ff1e1e7208 */ /* 0x000fe40001000000 */
[C---:B------:R-:W-:Y:S01]  /*0bd0*/  FSETP.GEU.AND P2, PT, R37.reuse, RZ, PT ;  /* 0x000000ff2500720b */ /* 0x040fe20003f4e000 */
[----:B------:R0:W-:Y:S01]  /*0be0*/  STS [R23], R14 ;  /* 0x0000000e17007388 */ /* 0x0001e20000000800 */
[----:B------:R-:W-:Y:S01]  /*0bf0*/  FSEL R6, R6, RZ, P3 ;  /* 0x000000ff06067208 */ /* 0x000fe20001800000 */
[----:B------:R-:W-:Y:S01]  /*0c00*/  FFMA R12, R12, R25, R33 ;  /* 0x000000190c0c7223 */ /* 0x000fe20000000021 */
[----:B------:R-:W-:Y:S01]  /*0c10*/  FSETP.GEU.AND P3, PT, R28, RZ, PT ;  /* 0x000000ff1c00720b */ /* 0x000fe20003f6e000 */
[----:B------:R-:W-:Y:S01]  /*0c20*/  FFMA R2, R2, R27, R35 ;  /* 0x0000001b02027223 */ /* 0x000fe20000000023 */
[----:B------:R-:W-:Y:S01]  /*0c30*/  FFMA R20, R20, R24, R32 ;  /* 0x0000001814147223 */ /* 0x000fe20000000020 */
[----:B0-----:R-:W-:-:S02]  /*0c40*/  FSEL R14, R37, RZ, P2 ;  /* 0x000000ff250e7208 */ /* 0x001fc40001000000 */
[----:B------:R-:W-:Y:S02]  /*0c50*/  FSETP.GEU.AND P2, PT, R16, RZ, PT ;  /* 0x000000ff1000720b */ /* 0x000fe40003f4e000 */
[----:B------:R-:W-:Y:S01]  /*0c60*/  FSEL R28, R28, RZ, P3 ;  /* 0x000000ff1c1c7208 */ /* 0x000fe20001800000 */
[----:B------:R-:W-:Y:S01]  /*0c70*/  FFMA R4, R4, R25, R33 ;  /* 0x0000001904047223 */ /* 0x000fe20000000021 */
[----:B------:R-:W-:Y:S01]  /*0c80*/  FSETP.GEU.AND P3, PT, R12, RZ, PT ;  /* 0x000000ff0c00720b */ /* 0x000fe20003f6e000 */
[-CC-:B------:R-:W-:Y:S01]  /*0c90*/  FFMA R31, R31, R26.reuse, R34.reuse ;  /* 0x0000001a1f1f7223 */ /* 0x180fe20000000022 */
[----:B------:R-:W-:Y:S02]  /*0ca0*/  FSEL R16, R16, RZ, P2 ;  /* 0x000000ff10107208 */ /* 0x000fe40001000000 */
[----:B------:R-:W-:Y:S02]  /*0cb0*/  FSETP.GEU.AND P4, PT, R9, RZ, PT ;  /* 0x000000ff0900720b */ /* 0x000fe40003f8e000 */
[----:B------:R-:W-:Y:S01]  /*0cc0*/  FSETP.GEU.AND P2, PT, R2, RZ, PT ;  /* 0x000000ff0200720b */ /* 0x000fe20003f4e000 */
[----:B------:R-:W-:Y:S01]  /*0cd0*/  FFMA R29, R29, R26, R34 ;  /* 0x0000001a1d1d7223 */ /* 0x000fe20000000022 */
[----:B------:R-:W-:Y:S01]  /*0ce0*/  FSEL R12, R12, RZ, P3 ;  /* 0x000000ff0c0c7208 */ /* 0x000fe20001800000 */
[----:B------:R-:W-:Y:S01]  /*0cf0*/  FFMA R10, R10, R27, R35 ;  /* 0x0000001b0a0a7223 */ /* 0x000fe20000000023 */
[----:B------:R-:W-:Y:S01]  /*0d00*/  FSEL R22, R9, RZ, P4 ;  /* 0x000000ff09167208 */ /* 0x000fe20002000000 */
[----:B------:R0:W-:Y:S01]  /*0d10*/  STS [R19+0x400], R8 ;  /* 0x0004000813007388 */ /* 0x0001e20000000800 */
[----:B------:R-:W-:-:S02]  /*0d20*/  FSETP.GEU.AND P3, PT, R20, RZ, PT ;  /* 0x000000ff1400720b */ /* 0x000fc40003f6e000 */
[----:B------:R-:W-:Y:S01]  /*0d30*/  FSEL R2, R2, RZ, P2 ;  /* 0x000000ff02027208 */ /* 0x000fe20001000000 */
[----:B------:R-:W-:Y:S01]  /*0d40*/  STS [R15+0x800], R18 ;  /* 0x000800120f007388 */ /* 0x000fe20000000800 */
[----:B------:R-:W-:Y:S02]  /*0d50*/  FSETP.GEU.AND P4, PT, R31, RZ, PT ;  /* 0x000000ff1f00720b */ /* 0x000fe40003f8e000 */
[----:B------:R-:W-:Y:S01]  /*0d60*/  FSETP.GEU.AND P2, PT, R4, RZ, PT ;  /* 0x000000ff0400720b */ /* 0x000fe20003f4e000 */
[----:B------:R-:W-:Y:S01]  /*0d70*/  STS [R7+0xc00], R30 ;  /* 0x000c001e07007388 */ /* 0x000fe20000000800 */
[----:B------:R-:W-:Y:S02]  /*0d80*/  FSEL R20, R20, RZ, P3 ;  /* 0x000000ff14147208 */ /* 0x000fe40001800000 */
[----:B------:R-:W-:Y:S01]  /*0d90*/  FSETP.GEU.AND P3, PT, R29, RZ, PT ;  /* 0x000000ff1d00720b */ /* 0x000fe20003f6e000 */
[----:B------:R1:W-:Y:S01]  /*0da0*/  STS [R23+0x100], R6 ;  /* 0x0001000617007388 */ /* 0x0003e20000000800 */
[----:B0-----:R-:W-:-:S02]  /*0db0*/  FSEL R8, R4, RZ, P2 ;  /* 0x000000ff04087208 */ /* 0x001fc40001000000 */
[----:B------:R-:W-:Y:S01]  /*0dc0*/  FSETP.GEU.AND P2, PT, R10, RZ, PT ;  /* 0x000000ff0a00720b */ /* 0x000fe20003f4e000 */
[----:B------:R-:W-:Y:S04]  /*0dd0*/  STS [R19+0x500], R22 ;  /* 0x0005001613007388 */ /* 0x000fe80000000800 */
[----:B------:R0:W-:Y:S01]  /*0de0*/  STS [R15+0x900], R14 ;  /* 0x0009000e0f007388 */ /* 0x0001e20000000800 */
[----:B-1----:R-:W-:-:S03]  /*0df0*/  FSEL R6, R31, RZ, P4 ;  /* 0x000000ff1f067208 */ /* 0x002fc60002000000 */
[----:B------:R-:W-:Y:S01]  /*0e00*/  STS [R7+0xd00], R28 ;  /* 0x000d001c07007388 */ /* 0x000fe20000000800 */
[----:B------:R-:W-:-:S03]  /*0e10*/  FSEL R10, R10, RZ, P2 ;  /* 0x000000ff0a0a7208 */ /* 0x000fc60001000000 */
[----:B------:R-:W-:Y:S01]  /*0e20*/  STS [R23+0x200], R16 ;  /* 0x0002001017007388 */ /* 0x000fe20000000800 */
[----:B0-----:R-:W-:-:S03]  /*0e30*/  FSEL R14, R29, RZ, P3 ;  /* 0x000000ff1d0e7208 */ /* 0x001fc60001800000 */
[----:B------:R-:W-:Y:S04]  /*0e40*/  STS [R19+0x600], R12 ;  /* 0x0006000c13007388 */ /* 0x000fe80000000800 */
[----:B------:R-:W-:Y:S04]  /*0e50*/  STS [R15+0xa00], R6 ;  /* 0x000a00060f007388 */ /* 0x000fe80000000800 */
[----:B------:R0:W-:Y:S04]  /*0e60*/  STS [R7+0xe00], R2 ;  /* 0x000e000207007388 */ /* 0x0001e80000000800 */
[----:B------:R-:W-:Y:S04]  /*0e70*/  STS [R23+0x300], R20 ;  /* 0x0003001417007388 */ /* 0x000fe80000000800 */
[----:B------:R-:W-:Y:S04]  /*0e80*/  STS [R19+0x700], R8 ;  /* 0x0007000813007388 */ /* 0x000fe80000000800 */
[----:B------:R-:W-:Y:S04]  /*0e90*/  STS [R15+0xb00], R14 ;  /* 0x000b000e0f007388 */ /* 0x000fe80000000800 */
[----:B------:R1:W-:Y:S01]  /*0ea0*/  STS [R7+0xf00], R10 ;  /* 0x000f000a07007388 */ /* 0x0003e20000000800 */
[----:B------:R-:W-:-:S04]  /*0eb0*/  LOP3.LUT R4, R3, 0xff, RZ, 0xc0, !PT ;  /* 0x000000ff03047812 */ /* 0x000fc800078ec0ff */
[----:B------:R-:W-:Y:S01]  /*0ec0*/  LEA R4, R4, UR9, 0x2 ;  /* 0x0000000904047c11 */ /* 0x000fe2000f8e10ff */
[----:B------:R-:W-:Y:S01]  /*0ed0*/  BAR.SYNC.DEFER_BLOCKING 0x0 ;  /* 0x0000000000007b1d */ /* 0x000fe20000010000 */
[----:B------:R-:W-:-:S04]  /*0ee0*/  USHF.R.U32.HI UR9, URZ, 0x1f, UR13 ;  /* 0x0000001f3f097899 */ /* 0x000fc8000801160d */
[----:B------:R-:W-:Y:S02]  /*0ef0*/  ULEA.HI.SX32 UR13, UR13, UR9, 0x1a ;  /* 0x000000090d0d7291 */ /* 0x000fe4000f8fd23f */
[----:B------:R-:W-:Y:S01]  /*0f00*/  USHF.R.U32.HI UR9, URZ, 0x1f, UR11 ;  /* 0x0000001f3f097899 */ /* 0x000fe2000801160b */
[----:B------:R-:W-:Y:S01]  /*0f10*/  IMAD.U32 R5, RZ, RZ, UR6 ;  /* 0x00000006ff057e24 */ /* 0x000fe2000f8e00ff */
[----:B------:R-:W-:Y:S02]  /*0f20*/  UIADD3 UR5, UR4, 0xb, URZ ;  /* 0x0000000b04057890 */ /* 0x000fe4000fffe03f */
[----:B------:R-:W-:Y:S02]  /*0f30*/  ULEA.HI.SX32 UR12, UR11, UR9, 0x1a ;  /* 0x000000090b0c7291 */ /* 0x000fe4000f8fd23f */
[----:B------:R-:W-:Y:S01]  /*0f40*/  UIMAD UR15, UR13, -0x180, UR4 ;  /* 0xfffffe800d0f78a4 */ /* 0x000fe2000f8e0204 */
[----:B0-----:R-:W-:Y:S01]  /*0f50*/  MOV R2, UR7 ;  /* 0x0000000700027c02 */ /* 0x001fe20008000f00 */
[----:B------:R-:W-:Y:S01]  /*0f60*/  UIMAD UR10, UR12, -0x180, UR14 ;  /* 0xfffffe800c0a78a4 */ /* 0x000fe2000f8e020e */
[----:B------:R-:W-:Y:S01]  /*0f70*/  MOV R6, UR5 ;  /* 0x0000000500067c02 */ /* 0x000fe20008000f00 */
[----:B------:R-:W-:Y:S01]  /*0f80*/  UIADD3 UR9, UR4, 0x3, URZ ;  /* 0x0000000304097890 */ /* 0x000fe2000fffe03f */
[----:B------:R-:W-:Y:S01]  /*0f90*/  ISETP.LT.AND P3, PT, R5, 0x600, !P0 ;  /* 0x000006000500780c */ /* 0x000fe20004761270 */
[----:B------:R-:W0:Y:S01]  /*0fa0*/  LDS R11, [R4] ;  /* 0x00000000040b7984 */ /* 0x000e220000000800 */
[----:B------:R-:W-:-:S02]  /*0fb0*/  MOV R5, UR15 ;  /* 0x0000000f00057c02 */ /* 0x000fc40008000f00 */
[----:B------:R-:W-:Y:S01]  /*0fc0*/  ISETP.LT.AND P2, PT, R2, 0x600, !P0 ;  /* 0x000006000200780c */ /* 0x000fe20004741270 */
[----:B-1----:R-:W-:Y:S01]  /*0fd0*/  IMAD.U32 R7, RZ, RZ, UR14 ;  /* 0x0000000eff077e24 */ /* 0x002fe2000f8e00ff */
[----:B------:R-:W1:Y:S01]  /*0fe0*/  LDC.64 R2, c[0x0][0x238] ;  /* 0x00008e00ff027b82 */ /* 0x000e620000000a00 */
[----:B------:R-:W-:Y:S01]  /*0ff0*/  ISETP.LT.AND P4, PT, R6, 0x600, !P0 ;  /* 0x000006000600780c */ /* 0x000fe20004781270 */
[----:B------:R-:W2:Y:S01]  /*1000*/  LDS R13, [R4+0x404] ;  /* 0x00040400040d7984 */ /* 0x000ea20000000800 */
[----:B------:R-:W-:Y:S01]  /*1010*/  MOV R9, UR10 ;  /* 0x0000000a00097c02 */ /* 0x000fe20008000f00 */
[----:B------:R-:W-:Y:S01]  /*1020*/  UIMAD.WIDE UR10, UR9, 0x2aaaaaab, URZ ;  /* 0x2aaaaaab090a78a5 */ /* 0x000fe2000f8e023f */
[----:B------:R-:W-:Y:S01]  /*1030*/  MOV R6, UR13 ;  /* 0x0000000d00067c02 */ /* 0x000fe20008000f00 */
[----:B------:R-:W-:Y:S01]  /*1040*/  IMAD R5, R5, 0x3c1, R0 ;  /* 0x000003c105057824 */ /* 0x000fe200078e0200 */
[----:B------:R-:W-:Y:S01]  /*1050*/  ISETP.LT.AND P6, PT, R7, 0x600, !P0 ;  /* 0x000006000700780c */ /* 0x000fe200047c1270 */
[----:B------:R-:W3:Y:S02]  /*1060*/  LDS R15, [R4+0x808] ;  /* 0x00080800040f7984 */ /* 0x000ee40000000800 */
[----:B------:R-:W-:-:S02]  /*1070*/  IMAD R7, R6, 0x1e8020, R5 ;  /* 0x001e802006077824 */ /* 0x000fc400078e0205 */
[----:B------:R-:W-:Y:S01]  /*1080*/  IMAD.U32 R6, RZ, RZ, UR12 ;  /* 0x0000000cff067e24 */ /* 0x000fe2000f8e00ff */
[----:B------:R-:W-:Y:S01]  /*1090*/  UMOV UR12, UR11 ;  /* 0x0000000b000c7c82 */ /* 0x000fe20008000000 */
[----:B------:R-:W4:Y:S01]  /*10a0*/  LDS R17, [R4+0xc0c] ;  /* 0x000c0c0004117984 */ /* 0x000f220000000800 */
[----:B------:R-:W-:Y:S01]  /*10b0*/  USHF.R.U32.HI UR13, URZ, 0x1f, UR12 ;  /* 0x0000001f3f0d7899 */ /* 0x000fe2000801160c */
[----:B------:R-:W-:Y:S01]  /*10c0*/  IMAD R5, R9, 0x3c1, R0 ;  /* 0x000003c109057824 */ /* 0x000fe200078e0200 */
[----:B------:R-:W-:Y:S01]  /*10d0*/  UIADD3 UR14, UR4, 0x2, URZ ;  /* 0x00000002040e7890 */ /* 0x000fe2000fffe03f */
[----:B------:R-:W-:Y:S01]  /*10e0*/  LDS R19, [R4+0x1818] ;  /* 0x0018180004137984 */ /* 0x000fe20000000800 */
[----:B------:R-:W-:Y:S01]  /*10f0*/  ULEA.HI.SX32 UR13, UR12, UR13, 0x1a ;  /* 0x0000000d0c0d7291 */ /* 0x000fe2000f8fd23f */
[----:B------:R-:W-:Y:S01]  /*1100*/  MOV R10, UR9 ;  /* 0x00000009000a7c02 */ /* 0x000fe20008000f00 */
[----:B------:R-:W-:Y:S01]  /*1110*/  IMAD R5, R6, 0x1e8020, R5 ;  /* 0x001e802006057824 */ /* 0x000fe200078e0205 */
[----:B------:R-:W-:Y:S01]  /*1120*/  UIMAD.WIDE UR10, UR14, 0x2aaaaaab, URZ ;  /* 0x2aaaaaab0e0a78a5 */ /* 0x000fe2000f8e023f */
[----:B------:R-:W-:Y:S01]  /*1130*/  LDS R23, [R4+0x2828] ;  /* 0x0028280004177984 */ /* 0x000fe20000000800 */
[----:B------:R-:W-:Y:S01]  /*1140*/  UIMAD UR9, UR13, -0x180, UR9 ;  /* 0xfffffe800d0978a4 */ /* 0x000fe2000f8e0209 */
[--C-:B-1----:R-:W-:Y:S01]  /*1150*/  IMAD.WIDE R8, R5, 0x4, R2.reuse ;  /* 0x0000000405087825 */ /* 0x102fe200078e0202 */
[----:B------:R-:W-:Y:S01]  /*1160*/  USHF.R.U32.HI UR10, URZ, 0x1f, UR11 ;  /* 0x0000001f3f0a7899 */ /* 0x000fe2000801160b */
[----:B------:R-:W-:Y:S02]  /*1170*/  LDS R25, [R4+0x2c2c] ;  /* 0x002c2c0004197984 */ /* 0x000fe40000000800 */
[----:B------:R-:W-:Y:S01]  /*1180*/  IMAD.WIDE R6, R7, 0x4, R2 ;  /* 0x0000000407067825 */ /* 0x000fe200078e0202 */
[----:B------:R-:W-:Y:S01]  /*1190*/  MOV R5, UR9 ;  /* 0x0000000900057c02 */ /* 0x000fe20008000f00 */
[----:B------:R-:W-:Y:S01]  /*11a0*/  UIADD3 UR9, UR4, 0x4, URZ ;  /* 0x0000000404097890 */ /* 0x000fe2000fffe03f */
[----:B------:R-:W-:Y:S01]  /*11b0*/  LDS R27, [R4+0x3030] ;  /* 0x00303000041b7984 */ /* 0x000fe20000000800 */
[----:B------:R-:W-:-:S02]  /*11c0*/  ULEA.HI.SX32 UR12, UR11, UR10, 0x1a ;  /* 0x0000000a0b0c7291 */ /* 0x000fc4000f8fd23f */
[----:B------:R-:W-:Y:S01]  /*11d0*/  UIMAD.WIDE UR10, UR9, 0x2aaaaaab, URZ ;  /* 0x2aaaaaab090a78a5 */ /* 0x000fe2000f8e023f */
[----:B0-----:R0:W-:Y:S01]  /*11e0*/  @P5 STG.E desc[UR22][R6.64], R11 ;  /* 0x0000000b06005986 */ /* 0x0011e2000c101916 */
[----:B------:R-:W-:-:S03]  /*11f0*/  UIMAD UR15, UR12, -0x180, UR14 ;  /* 0xfffffe800c0f78a4 */ /* 0x000fc6000f8e020e */
[----:B------:R-:W1:Y:S01]  /*1200*/  LDS R11, [R4+0x1010] ;  /* 0x00101000040b7984 */ /* 0x000e620000000800 */
[----:B------:R-:W-:Y:S01]  /*1210*/  ISETP.LT.AND P5, PT, R10, 0x600, !P0 ;  /* 0x000006000a00780c */ /* 0x000fe200047a1270 */
[----:B------:R-:W-:Y:S01]  /*1220*/  IMAD.U32 R10, RZ, RZ, UR14 ;  /* 0x0000000eff0a7e24 */ /* 0x000fe2000f8e00ff */
[----:B------:R-:W-:Y:S01]  /*1230*/  UIADD3 UR17, UR4, 0x5, URZ ;  /* 0x0000000504117890 */ /* 0x000fe2000fffe03f */
[----:B------:R-:W-:Y:S01]  /*1240*/  MOV R12, UR13 ;  /* 0x0000000d000c7c02 */ /* 0x000fe20008000f00 */
[----:B------:R-:W-:Y:S01]  /*1250*/  UMOV UR14, UR11 ;  /* 0x0000000b000e7c82 */ /* 0x000fe20008000000 */
[----:B------:R-:W-:Y:S01]  /*1260*/  IMAD R5, R5, 0x3c1, R0 ;  /* 0x000003c105057824 */ /* 0x000fe200078e0200 */
[----:B------:R-:W-:Y:S01]  /*1270*/  UIADD3 UR16, UR4, 0x6, URZ ;  /* 0x0000000604107890 */ /* 0x000fe2000fffe03f */
[----:B0-----:R-:W-:Y:S01]  /*1280*/  MOV R7, UR15 ;  /* 0x0000000f00077c02 */ /* 0x001fe20008000f00 */
[----:B------:R-:W-:Y:S01]  /*1290*/  IMAD.U32 R6, RZ, RZ, UR12 ;  /* 0x0000000cff067e24 */ /* 0x000fe2000f8e00ff */
[----:B------:R-:W-:Y:S01]  /*12a0*/  USHF.R.U32.HI UR15, URZ, 0x1f, UR14 ;  /* 0x0000001f3f0f7899 */ /* 0x000fe2000801160e */
[----:B------:R-:W-:Y:S01]  /*12b0*/  LDS R29, [R4+0x3434] ;  /* 0x00343400041d7984 */ /* 0x000fe20000000800 */
[----:B------:R-:W-:-:S02]  /*12c0*/  UIMAD.WIDE UR12, UR17, 0x2aaaaaab, URZ ;  /* 0x2aaaaaab110c78a5 */ /* 0x000fc4000f8e023f */
[----:B------:R-:W-:Y:S01]  /*12d0*/  ULEA.HI.SX32 UR15, UR14, UR15, 0x1a ;  /* 0x0000000f0e0f7291 */ /* 0x000fe2000f8fd23f */
[----:B--2---:R0:W-:Y:S01]  /*12e0*/  @P6 STG.E desc[UR22][R8.64], R13 ;  /* 0x0000000d08006986 */ /* 0x0041e2000c101916 */
[----:B------:R-:W-:Y:S01]  /*12f0*/  ISETP.LT.AND P6, PT, R10, 0x600, !P0 ;  /* 0x000006000a00780c */ /* 0x000fe200047c1270 */
[----:B------:R-:W-:Y:S02]  /*1300*/  USHF.R.U32.HI UR12, URZ, 0x1f, UR13 ;  /* 0x0000001f3f0c7899 */ /* 0x000fe4000801160d */
[----:B------:R-:W2:Y:S01]  /*1310*/  LDS R13, [R4+0x1414] ;  /* 0x00141400040d7984 */ /* 0x000ea20000000800 */
[----:B------:R-:W-:Y:S01]  /*1320*/  MOV R10, UR9 ;  /* 0x00000009000a7c02 */ /* 0x000fe20008000f00 */
[----:B------:R-:W-:Y:S02]  /*1330*/  UIMAD UR9, UR15, -0x180, UR9 ;  /* 0xfffffe800f0978a4 */ /* 0x000fe4000f8e0209 */
[----:B------:R-:W-:Y:S01]  /*1340*/  UIADD3 UR20, UR4, 0x7, URZ ;  /* 0x0000000704147890 */ /* 0x000fe2000fffe03f */
[----:B------:R-:W-:Y:S01]  /*1350*/  LDS R31, [R4+0x3838] ;  /* 0x00383800041f7984 */ /* 0x000fe20000000800 */
[----:B0-----:R-:W-:-:S02]  /*1360*/  IMAD R9, R12, 0x1e8020, R5 ;  /* 0x001e80200c097824 */ /* 0x001fc400078e0205 */
[----:B------:R-:W-:Y:S01]  /*1370*/  IMAD R5, R7, 0x3c1, R0 ;  /* 0x000003c107057824 */ /* 0x000fe200078e0200 */
[----:B------:R-:W-:-:S03]  /*1380*/  ULEA.HI.SX32 UR12, UR13, UR12, 0x1a ;  /* 0x0000000c0d0c7291 */ /* 0x000fc6000f8fd23f */
[----:B------:R-:W-:Y:S01]  /*1390*/  IMAD R5, R6, 0x1e8020, R5 ;  /* 0x001e802006057824 */ /* 0x000fe200078e0205 */
[----:B------:R-:W-:Y:S02]  /*13a0*/  UIMAD.WIDE UR10, UR16, 0x2aaaaaab, URZ ;  /* 0x2aaaaaab100a78a5 */ /* 0x000fe4000f8e023f */
[----:B------:R-:W-:Y:S01]  /*13b0*/  UIMAD UR10, UR12, -0x180, UR17 ;  /* 0xfffffe800c0a78a4 */ /* 0x000fe2000f8e0211 */
[--C-:B------:R-:W-:Y:S01]  /*13c0*/  IMAD.WIDE R6, R5, 0x4, R2.reuse ;  /* 0x0000000405067825 */ /* 0x100fe200078e0202 */
[----:B------:R-:W-:Y:S01]  /*13d0*/  MOV R5, UR9 ;  /* 0x0000000900057c02 */ /* 0x000fe20008000f00 */
[----:B------:R-:W-:Y:S01]  /*13e0*/  USHF.R.U32.HI UR9, URZ, 0x1f, UR11 ;  /* 0x0000001f3f097899 */ /* 0x000fe2000801160b */
[----:B------:R-:W-:Y:S01]  /*13f0*/  MOV R12, UR15 ;  /* 0x0000000f000c7c02 */ /* 0x000fe20008000f00 */
[----:B------:R-:W-:Y:S01]  /*1400*/  IMAD.WIDE R8, R9, 0x4, R2 ;  /* 0x0000000409087825 */ /* 0x000fe200078e0202 */
[----:B---3--:R0:W-:Y:S01]  /*1410*/  @P6 STG.E desc[UR22][R6.64], R15 ;  /* 0x0000000f06006986 */ /* 0x0081e2000c101916 */
[----:B------:R-:W-:Y:S01]  /*1420*/  ULEA.HI.SX32 UR14, UR11, UR9, 0x1a ;  /* 0x000000090b0e7291 */ /* 0x000fe2000f8fd23f */
[----:B------:R-:W-:Y:S01]  /*1430*/  ISETP.LT.AND P6, PT, R10, 0x600, !P0 ;  /* 0x000006000a00780c */ /* 0x000fe200047c1270 */
[----:B------:R-:W-:Y:S01]  /*1440*/  IMAD R5, R5, 0x3c1, R0 ;  /* 0x000003c105057824 */ /* 0x000fe200078e0200 */
[----:B----4-:R3:W-:Y:S01]  /*1450*/  @P5 STG.E desc[UR22][R8.64], R17 ;  /* 0x0000001108005986 */ /* 0x0107e2000c101916 */
[----:B------:R-:W-:Y:S01]  /*1460*/  UIMAD UR13, UR14, -0x180, UR16 ;  /* 0xfffffe800e0d78a4 */ /* 0x000fe2000f8e0210 */
[----:B------:R-:W-:Y:S01]  /*1470*/  IMAD.U32 R10, RZ, RZ, UR17 ;  /* 0x00000011ff0a7e24 */ /* 0x000fe2000f8e00ff */
[----:B0-----:R-:W-:Y:S01]  /*1480*/  MOV R15, UR10 ;  /* 0x0000000a000f7c02 */ /* 0x001fe20008000f00 */
[----:B------:R-:W-:-:S02]  /*1490*/  IMAD R7, R12, 0x1e8020, R5 ;  /* 0x001e80200c077824 */ /* 0x000fc400078e0205 */
[----:B---3--:R-:W-:Y:S02]  /*14a0*/  IMAD.U32 R8, RZ, RZ, UR12 ;  /* 0x0000000cff087e24 */ /* 0x008fe4000f8e00ff */
[----:B------:R-:W-:Y:S01]  /*14b0*/  IMAD R5, R15, 0x3c1, R0 ;  /* 0x000003c10f057824 */ /* 0x000fe200078e0200 */
[----:B------:R-:W-:Y:S01]  /*14c0*/  UIMAD.WIDE UR10, UR8, 0x2aaaaaab, URZ ;  /* 0x2aaaaaab080a78a5 */ /* 0x000fe2000f8e023f */
[----:B------:R-:W-:Y:S01]  /*14d0*/  IMAD.WIDE R6, R7, 0x4, R2 ;  /* 0x0000000407067825 */ /* 0x000fe200078e0202 */
[----:B------:R-:W-:-:S03]  /*14e0*/  ISETP.LT.AND P5, PT, R10, 0x600, !P0 ;  /* 0x000006000a00780c */ /* 0x000fc600047a1270 */
[----:B------:R-:W-:Y:S01]  /*14f0*/  IMAD R9, R8, 0x1e8020, R5 ;  /* 0x001e802008097824 */ /* 0x000fe200078e0205 */
[----:B------:R-:W-:Y:S01]  /*1500*/  MOV R5, UR13 ;  /* 0x0000000d00057c02 */ /* 0x000fe20008000f00 */
[----:B------:R-:W-:Y:S01]  /*1510*/  UIMAD.WIDE UR12, UR7, 0x2aaaaaab, URZ ;  /* 0x2aaaaaab070c78a5 */ /* 0x000fe2000f8e023f */
[----:B------:R-:W-:Y:S01]  /*1520*/  MOV R10, UR16 ;  /* 0x00000010000a7c02 */ /* 0x000fe20008000f00 */
[----:B------:R-:W-:Y:S01]  /*1530*/  USHF.R.U32.HI UR10, URZ, 0x1f, UR11 ;  /* 0x0000001f3f0a7899 */ /* 0x000fe2000801160b */
[----:B-1----:R0:W-:Y:S01]  /*1540*/  @P6 STG.E desc[UR22][R6.64], R11 ;  /* 0x0000000b06006986 */ /* 0x0021e2000c101916 */
[----:B------:R-:W-:Y:S01]  /*1550*/  IMAD.U32 R12, RZ, RZ, UR14 ;  /* 0x0000000eff0c7e24 */ /* 0x000fe2000f8e00ff */
[----:B------:R-:W-:Y:S01]  /*1560*/  ISETP.LT.AND P6, PT, R10, 0x600, !P0 ;  /* 0x000006000a00780c */ /* 0x000fe200047c1270 */
[----:B------:R-:W-:Y:S01]  /*1570*/  IMAD R5, R5, 0x3c1, R0 ;  /* 0x000003c105057824 */ /* 0x000fe200078e0200 */
[----:B------:R-:W-:Y:S02]  /*1580*/  UIMAD.WIDE UR14, UR6, 0x2aaaaaab, URZ ;  /* 0x2aaaaaab060e78a5 */ /* 0x000fe4000f8e023f */
[----:B------:R-:W-:-:S02]  /*1590*/  USHF.R.U32.HI UR12, URZ, 0x1f, UR13 ;  /* 0x0000001f3f0c7899 */ /* 0x000fc4000801160d */
[----:B------:R-:W-:Y:S01]  /*15a0*/  ULEA.HI.SX32 UR10, UR11, UR10, 0x1a ;  /* 0x0000000a0b0a7291 */ /* 0x000fe2000f8fd23f */
[----:B------:R-:W-:Y:S01]  /*15b0*/  IMAD R5, R12, 0x1e8020, R5 ;  /* 0x001e80200c057824 */ /* 0x000fe200078e0205 */
[----:B------:R-:W-:Y:S01]  /*15c0*/  UIMAD.WIDE UR16, UR5, 0x2aaaaaab, URZ ;  /* 0x2aaaaaab051078a5 */ /* 0x000fe2000f8e023f */
[--C-:B------:R-:W-:Y:S01]  /*15d0*/  IMAD.WIDE R8, R9, 0x4, R2.reuse ;  /* 0x0000000409087825 */ /* 0x100fe200078e0202 */
[----:B------:R-:W-:Y:S02]  /*15e0*/  USHF.R.U32.HI UR11, URZ, 0x1f, UR15 ;  /* 0x0000001f3f0b7899 */ /* 0x000fe4000801160f */
[----:B------:R-:W-:Y:S02]  /*15f0*/  UIMAD UR14, UR10, -0x180, UR8 ;  /* 0xfffffe800a0e78a4 */ /* 0x000fe4000f8e0208 */
[----:B------:R-:W-:Y:S01]  /*1600*/  ULEA.HI.SX32 UR12, UR13, UR12, 0x1a ;  /* 0x0000000c0d0c7291 */ /* 0x000fe2000f8fd23f */
[----:B0-----:R-:W-:Y:S01]  /*1610*/  IMAD.WIDE R6, R5, 0x4, R2 ;  /* 0x0000000405067825 */ /* 0x001fe200078e0202 */
[----:B------:R-:W-:-:S02]  /*1620*/  USHF.R.U32.HI UR8, URZ, 0x1f, UR17 ;  /* 0x0000001f3f087899 */ /* 0x000fc40008011611 */
[----:B------:R-:W-:Y:S01]  /*1630*/  ULEA.HI.SX32 UR11, UR15, UR11, 0x1a ;  /* 0x0000000b0f0b7291 */ /* 0x000fe2000f8fd23f */
[----:B--2---:R0:W-:Y:S01]  /*1640*/  @P5 STG.E desc[UR22][R8.64], R13 ;  /* 0x0000000d08005986 */ /* 0x0041e2000c101916 */
[----:B------:R-:W-:Y:S01]  /*1650*/  UIMAD UR7, UR12, -0x180, UR7 ;  /* 0xfffffe800c0778a4 */ /* 0x000fe2000f8e0207 */
[----:B------:R-:W-:Y:S01]  /*1660*/  MOV R5, UR20 ;  /* 0x0000001400057c02 */ /* 0x000fe20008000f00 */
[----:B------:R-:W-:Y:S01]  /*1670*/  UIADD3 UR9, UR4, 0xa, URZ ;  /* 0x0000000a04097890 */ /* 0x000fe2000fffe03f */
[----:B------:R1:W-:Y:S01]  /*1680*/  @P6 STG.E desc[UR22][R6.64], R19 ;  /* 0x0000001306006986 */ /* 0x0003e2000c101916 */
[----:B------:R-:W-:Y:S02]  /*1690*/  ULEA.HI.SX32 UR8, UR17, UR8, 0x1a ;  /* 0x0000000811087291 */ /* 0x000fe4000f8fd23f */
[----:B------:R-:W-:Y:S01]  /*16a0*/  UIMAD UR6, UR11, -0x180, UR6 ;  /* 0xfffffe800b0678a4 */ /* 0x000fe2000f8e0206 */
[----:B------:R-:W-:Y:S01]  /*16b0*/  ISETP.LT.AND P6, PT, R5, 0x600, !P0 ;  /* 0x000006000500780c */ /* 0x000fe200047c1270 */
[----:B------:R-:W-:Y:S01]  /*16c0*/  UIMAD.WIDE UR18, UR9, 0x2aaaaaab, URZ ;  /* 0x2aaaaaab091278a5 */ /* 0x000fe2000f8e023f */
[----:B------:R-:W2:Y:S01]  /*16d0*/  LDS R19, [R4+0x1c1c] ;  /* 0x001c1c0004137984 */ /* 0x000ea20000000800 */
[----:B0-----:R-:W-:Y:S01]  /*16e0*/  IMAD.U32 R9, RZ, RZ, UR14 ;  /* 0x0000000eff097e24 */ /* 0x001fe2000f8e00ff */
[----:B------:R-:W-:Y:S01]  /*16f0*/  UIMAD UR5, UR8, -0x180, UR5 ;  /* 0xfffffe80080578a4 */ /* 0x000fe2000f8e0205 */
[----:B-1----:R-:W-:-:S02]  /*1700*/  MOV R6, UR10 ;  /* 0x0000000a00067c02 */ /* 0x002fc40008000f00 */
[--C-:B------:R-:W-:Y:S01]  /*1710*/  IMAD R5, R9, 0x3c1, R0.reuse ;  /* 0x000003c109057824 */ /* 0x100fe200078e0200 */
[----:B------:R-:W-:Y:S01]  /*1720*/  MOV R7, UR7 ;  /* 0x0000000700077c02 */ /* 0x000fe20008000f00 */
[----:B------:R-:W-:Y:S01]  /*1730*/  USHF.R.U32.HI UR13, URZ, 0x1f, UR19 ;  /* 0x0000001f3f0d7899 */ /* 0x000fe20008011613 */
[----:B------:R-:W-:Y:S01]  /*1740*/  MOV R9, UR6 ;  /* 0x0000000600097c02 */ /* 0x000fe20008000f00 */
[----:B------:R-:W-:Y:S01]  /*1750*/  IMAD R5, R6, 0x1e8020, R5 ;  /* 0x001e802006057824 */ /* 0x000fe200078e0205 */
[----:B------:R-:W-:Y:S01]  /*1760*/  UIMAD.WIDE UR6, UR20, 0x2aaaaaab, URZ ;  /* 0x2aaaaaab140678a5 */ /* 0x000fe2000f8e023f */
[----:B------:R-:W-:Y:S02]  /*1770*/  IMAD.U32 R6, RZ, RZ, UR12 ;  /* 0x0000000cff067e24 */ /* 0x000fe4000f8e00ff */
[--C-:B------:R-:W-:Y:S01]  /*1780*/  IMAD R7, R7, 0x3c1, R0.reuse ;  /* 0x000003c107077824 */ /* 0x100fe200078e0200 */
[----:B------:R-:W-:Y:S01]  /*1790*/  ULEA.HI.SX32 UR13, UR19, UR13, 0x1a ;  /* 0x0000000d130d7291 */ /* 0x000fe2000f8fd23f */
[----:B------:R-:W-:Y:S01]  /*17a0*/  IMAD.U32 R11, RZ, RZ, UR5 ;  /* 0x00000005ff0b7e24 */ /* 0x000fe2000f8e00ff */
[----:B------:R-:W-:Y:S01]  /*17b0*/  USHF.R.U32.HI UR5, URZ, 0x1f, UR7 ;  /* 0x0000001f3f057899 */ /* 0x000fe20008011607 */
[----:B------:R-:W-:Y:S01]  /*17c0*/  IMAD R7, R6, 0x1e8020, R7 ;  /* 0x001e802006077824 */ /* 0x000fe200078e0207 */
[----:B------:R-:W-:Y:S01]  /*17d0*/  MOV R10, UR9 ;  /* 0x00000009000a7c02 */ /* 0x000fe20008000f00 */
[----:B------:R-:W-:Y:S01]  /*17e0*/  UIMAD UR9, UR13, -0x180, UR9 ;  /* 0xfffffe800d0978a4 */ /* 0x000fe2000f8e0209 */
[----:B------:R-:W-:Y:S01]  /*17f0*/  MOV R6, UR11 ;  /* 0x0000000b00067c02 */ /* 0x000fe20008000f00 */
[--C-:B------:R-:W-:Y:S01]  /*1800*/  IMAD R9, R9, 0x3c1, R0.reuse ;  /* 0x000003c109097824 */ /* 0x100fe200078e0200 */
[----:B------:R-:W-:Y:S01]  /*1810*/  ULEA.HI.SX32 UR5, UR7, UR5, 0x1a ;  /* 0x0000000507057291 */ /* 0x000fe2000f8fd23f */
[----:B------:R-:W-:-:S02]  /*1820*/  IMAD R11, R11, 0x3c1, R0 ;  /* 0x000003c10b0b7824 */ /* 0x000fc400078e0200 */
[----:B------:R-:W-:Y:S01]  /*1830*/  IMAD R9, R6, 0x1e8020, R9 ;  /* 0x001e802006097824 */ /* 0x000fe200078e0209 */
[----:B------:R-:W-:Y:S01]  /*1840*/  MOV R6, UR8 ;  /* 0x0000000800067c02 */ /* 0x000fe20008000f00 */
[----:B------:R-:W-:Y:S01]  /*1850*/  UIMAD UR20, UR5, -0x180, UR20 ;  /* 0xfffffe80051478a4 */ /* 0x000fe2000f8e0214 */
[----:B------:R-:W-:-:S03]  /*1860*/  MOV R13, UR9 ;  /* 0x00000009000d7c02 */ /* 0x000fc60008000f00 */
[----:B------:R-:W-:Y:S02]  /*1870*/  IMAD R11, R6, 0x1e8020, R11 ;  /* 0x001e8020060b7824 */ /* 0x000fe400078e020b */
[----:B------:R-:W-:Y:S01]  /*1880*/  IMAD.U32 R6, RZ, RZ, UR13 ;  /* 0x0000000dff067e24 */ /* 0x000fe2000f8e00ff */
[----:B------:R-:W-:Y:S01]  /*1890*/  MOV R15, UR20 ;  /* 0x00000014000f7c02 */ /* 0x000fe20008000f00 */
[----:B------:R-:W-:Y:S01]  /*18a0*/  IMAD R13, R13, 0x3c1, R0 ;  /* 0x000003c10d0d7824 */ /* 0x000fe200078e0200 */
[----:B------:R-:W-:-:S03]  /*18b0*/  MOV R17, UR5 ;  /* 0x0000000500117c02 */ /* 0x000fc60008000f00 */
[----:B------:R-:W-:Y:S02]  /*18c0*/  IMAD R13, R6, 0x1e8020, R13 ;  /* 0x001e8020060d7824 */ /* 0x000fe400078e020d */
[----:B------:R-:W-:Y:S01]  /*18d0*/  IMAD R6, R15, 0x3c1, R0 ;  /* 0x000003c10f067824 */ /* 0x000fe200078e0200 */
[----:B------:R-:W-:-:S03]  /*18e0*/  UIADD3 UR5, UR4, 0x8, URZ ;  /* 0x0000000804057890 */ /* 0x000fc6000fffe03f */
[----:B------:R-:W-:Y:S01]  /*18f0*/  IMAD R15, R17, 0x1e8020, R6 ;  /* 0x001e8020110f7824 */ /* 0x000fe200078e0206 */
[----:B------:R-:W-:-:S03]  /*1900*/  UIMAD.WIDE UR6, UR5, 0x2aaaaaab, URZ ;  /* 0x2aaaaaab050678a5 */ /* 0x000fc6000f8e023f */
[----:B------:R-:W-:Y:S01]  /*1910*/  IMAD.WIDE R14, R15, 0x4, R2 ;  /* 0x000000040f0e7825 */ /* 0x000fe200078e0202 */
[----:B------:R-:W-:-:S04]  /*1920*/  USHF.R.U32.HI UR6, URZ, 0x1f, UR7 ;  /* 0x0000001f3f067899 */ /* 0x000fc80008011607 */
[----:B--2---:R0:W-:Y:S04]  /*1930*/  @P6 STG.E desc[UR22][R14.64], R19 ;  /* 0x000000130e006986 */ /* 0x0041e8000c101916 */
[----:B------:R-:W1:Y:S01]  /*1940*/  LDS R19, [R4+0x2020] ;  /* 0x0020200004137984 */ /* 0x000e620000000800 */
[----:B------:R-:W-:Y:S01]  /*1950*/  ULEA.HI.SX32 UR6, UR7, UR6, 0x1a ;  /* 0x0000000607067291 */ /* 0x000fe2000f8fd23f */
[----:B------:R-:W-:-:S03]  /*1960*/  MOV R6, UR5 ;  /* 0x0000000500067c02 */ /* 0x000fc60008000f00 */
[----:B------:R-:W-:Y:S02]  /*1970*/  UIMAD UR5, UR6, -0x180, UR5 ;  /* 0xfffffe80060578a4 */ /* 0x000fe4000f8e0205 */
[----:B------:R-:W-:-:S04]  /*1980*/  MOV R21, UR6 ;  /* 0x0000000600157c02 */ /* 0x000fc80008000f00 */
[----:B------:R-:W-:Y:S01]  /*1990*/  IMAD.U32 R17, RZ, RZ, UR5 ;  /* 0x00000005ff117e24 */ /* 0x000fe2000f8e00ff */
[----:B------:R-:W-:-:S04]  /*19a0*/  UIADD3 UR5, UR4, 0x9, URZ ;  /* 0x0000000904057890 */ /* 0x000fc8000fffe03f */
[----:B------:R-:W-:Y:S01]  /*19b0*/  UIMAD.WIDE UR6, UR5, 0x2aaaaaab, URZ ;  /* 0x2aaaaaab050678a5 */ /* 0x000fe2000f8e023f */
[----:B------:R-:W-:Y:S01]  /*19c0*/  ISETP.LT.AND P6, PT, R6, 0x600, !P0 ;  /* 0x000006000600780c */ /* 0x000fe200047c1270 */
[----:B------:R-:W-:Y:S02]  /*19d0*/  IMAD R6, R17, 0x3c1, R0 ;  /* 0x000003c111067824 */ /* 0x000fe400078e0200 */
[----:B------:R-:W-:Y:S02]  /*19e0*/  USHF.R.U32.HI UR6, URZ, 0x1f, UR7 ;  /* 0x0000001f3f067899 */ /* 0x000fe40008011607 */
[----:B------:R-:W-:Y:S02]  /*19f0*/  IMAD R17, R21, 0x1e8020, R6 ;  /* 0x001e802015117824 */ /* 0x000fe400078e0206 */
[----:B------:R-:W-:Y:S01]  /*1a00*/  ULEA.HI.SX32 UR6, UR7, UR6, 0x1a ;  /* 0x0000000607067291 */ /* 0x000fe2000f8fd23f */
[----:B------:R-:W-:-:S03]  /*1a10*/  MOV R6, UR5 ;  /* 0x0000000500067c02 */ /* 0x000fc60008000f00 */
[----:B------:R-:W-:Y:S01]  /*1a20*/  UIMAD UR5, UR6, -0x180, UR5 ;  /* 0xfffffe80060578a4 */ /* 0x000fe2000f8e0205 */
[----:B0-----:R-:W-:-:S05]  /*1a30*/  IMAD.WIDE R14, R17, 0x4, R2 ;  /* 0x00000004110e7825 */ /* 0x001fca00078e0202 */
[----:B------:R-:W-:Y:S01]  /*1a40*/  MOV R17, UR5 ;  /* 0x0000000500117c02 */ /* 0x000fe20008000f00 */
[----:B------:R-:W-:Y:S01]  /*1a50*/  IMAD.U32 R21, RZ, RZ, UR6 ;  /* 0x00000006ff157e24 */ /* 0x000fe2000f8e00ff */
[----:B-1----:R0:W-:Y:S01]  /*1a60*/  @P6 STG.E desc[UR22][R14.64], R19 ;  /* 0x000000130e006986 */ /* 0x0021e2000c101916 */
[----:B------:R-:W-:Y:S02]  /*1a70*/  ISETP.LT.AND P6, PT, R6, 0x600, !P0 ;  /* 0x000006000600780c */ /* 0x000fe400047c1270 */
[----:B------:R-:W-:-:S04]  /*1a80*/  IMAD R6, R17, 0x3c1, R0 ;  /* 0x000003c111067824 */ /* 0x000fc800078e0200 */
[----:B------:R-:W-:Y:S02]  /*1a90*/  IMAD R17, R21, 0x1e8020, R6 ;  /* 0x001e802015117824 */ /* 0x000fe400078e0206 */
[----:B------:R-:W1:Y:S01]  /*1aa0*/  LDS R21, [R4+0x2424] ;  /* 0x0024240004157984 */ /* 0x000e620000000800 */
[----:B------:R-:W-:-:S04]  /*1ab0*/  UIADD3 UR6, UR4, 0xf, URZ ;  /* 0x0000000f04067890 */ /* 0x000fc8000fffe03f */
[----:B------:R-:W-:-:S04]  /*1ac0*/  UIMAD.WIDE UR4, UR6, 0x2aaaaaab, URZ ;  /* 0x2aaaaaab060478a5 */ /* 0x000fc8000f8e023f */
[----:B------:R-:W-:Y:S01]  /*1ad0*/  USHF.R.U32.HI UR4, URZ, 0x1f, UR5 ;  /* 0x0000001f3f047899 */ /* 0x000fe20008011605 */
[----:B------:R-:W-:-:S03]  /*1ae0*/  MOV R6, UR6 ;  /* 0x0000000600067c02 */ /* 0x000fc60008000f00 */
[----:B------:R-:W-:-:S04]  /*1af0*/  ULEA.HI.SX32 UR4, UR5, UR4, 0x1a ;  /* 0x0000000405047291 */ /* 0x000fc8000f8fd23f */
[----:B------:R-:W-:Y:S01]  /*1b00*/  UIMAD UR6, UR4, -0x180, UR6 ;  /* 0xfffffe80040678a4 */ /* 0x000fe2000f8e0206 */
[----:B------:R-:W-:-:S05]  /*1b10*/  ISETP.LT.AND P5, PT, R10, 0x600, !P0 ;  /* 0x000006000a00780c */ /* 0x000fca00047a1270 */
[----:B0-----:R-:W-:Y:S02]  /*1b20*/  MOV R15, UR6 ;  /* 0x00000006000f7c02 */ /* 0x001fe40008000f00 */
[----:B------:R-:W-:Y:S01]  /*1b30*/  ISETP.LT.AND P0, PT, R6, 0x600, !P0 ;  /* 0x000006000600780c */ /* 0x000fe20004701270 */
[----:B------:R-:W-:-:S04]  /*1b40*/  IMAD.WIDE R12, R13, 0x4, R2 ;  /* 0x000000040d0c7825 */ /* 0x000fc800078e0202 */
[----:B------:R-:W-:Y:S02]  /*1b50*/  IMAD R0, R15, 0x3c1, R0 ;  /* 0x000003c10f007824 */ /* 0x000fe400078e0200 */
[----:B------:R-:W-:-:S04]  /*1b60*/  IMAD.WIDE R14, R17, 0x4, R2 ;  /* 0x00000004110e7825 */ /* 0x000fc800078e0202 */
[----:B------:R-:W-:-:S04]  /*1b70*/  IMAD.WIDE R10, R11, 0x4, R2 ;  /* 0x000000040b0a7825 */ /* 0x000fc800078e0202 */
[--C-:B------:R-:W-:Y:S01]  /*1b80*/  IMAD.WIDE R8, R9, 0x4, R2.reuse ;  /* 0x0000000409087825 */ /* 0x100fe200078e0202 */
[----:B-1----:R0:W-:Y:S03]  /*1b90*/  @P6 STG.E desc[UR22][R14.64], R21 ;  /* 0x000000150e006986 */ /* 0x0021e6000c101916 */
[--C-:B------:R-:W-:Y:S01]  /*1ba0*/  IMAD.WIDE R6, R7, 0x4, R2.reuse ;  /* 0x0000000407067825 */ /* 0x100fe200078e0202 */
[----:B------:R0:W-:Y:S03]  /*1bb0*/  @P5 STG.E desc[UR22][R12.64], R23 ;  /* 0x000000170c005986 */ /* 0x0001e6000c101916 */
[----:B------:R-:W-:Y:S01]  /*1bc0*/  IMAD.WIDE R16, R5, 0x4, R2 ;  /* 0x0000000405107825 */ /* 0x000fe200078e0202 */
[----:B------:R0:W-:Y:S01]  /*1bd0*/  @P4 STG.E desc[UR22][R10.64], R25 ;  /* 0x000000190a004986 */ /* 0x0001e2000c101916 */
[----:B------:R-:W-:-:S03]  /*1be0*/  MOV R19, UR4 ;  /* 0x0000000400137c02 */ /* 0x000fc60008000f00 */
[----:B------:R0:W-:Y:S04]  /*1bf0*/  @P3 STG.E desc[UR22][R8.64], R27 ;  /* 0x0000001b08003986 */ /* 0x0001e8000c101916 */
[----:B------:R0:W-:Y:S01]  /*1c00*/  @P2 STG.E desc[UR22][R6.64], R29 ;  /* 0x0000001d06002986 */ /* 0x0001e2000c101916 */
[----:B------:R-:W-:-:S03]  /*1c10*/  IMAD R19, R19, 0x1e8020, R0 ;  /* 0x001e802013137824 */ /* 0x000fc600078e0200 */
[----:B------:R0:W-:Y:S02]  /*1c20*/  @P1 STG.E desc[UR22][R16.64], R31 ;  /* 0x0000001f10001986 */ /* 0x0001e4000c101916 */
[----:B0-----:R-:W-:Y:S05]  /*1c30*/  @!P0 EXIT ;  /* 0x000000000000894d */ /* 0x001fea0003800000 */
[----:B------:R-:W0:Y:S01]  /*1c40*/  LDS R5, [R4+0x3c3c] ;  /* 0x003c3c0004057984 */ /* 0x000e220000000800 */
[----:B------:R-:W-:-:S05]  /*1c50*/  IMAD.WIDE R2, R19, 0x4, R2 ;  /* 0x0000000413027825 */ /* 0x000fca00078e0202 */
[----:B0-----:R-:W-:Y:S01]  /*1c60*/  STG.E desc[UR22][R2.64], R5 ;  /* 0x0000000502007986 */ /* 0x001fe2000c101916 */
[----:B------:R-:W-:Y:S05]  /*1c70*/  EXIT ;  /* 0x000000000000794d */ /* 0x000fea0003800000 */
.L_x_0:
[----:B------:R-:W-:-:S00]  /*1c80*/  BRA `(.L_x_0) ;  /* 0xfffffffc00fc7947 */ /* 0x000fc0000383ffff */
[----:B------:R-:W-:-:S00]  /*1c90*/  NOP ;  /* 0x0000000000007918 */ /* 0x000fc00000000000 */
        /* <DEDUP_REMOVED lines=14> */
.L_x_1:


//--------------------- .nv.global.init           --------------------------
	.section	.nv.global.init,"aw",@progbits
.nv.global.init:
	.type		_$_str,@object
	.size		_$_str,(_$_str_$_2 - _$_str)
_$_str:
        /*0000*/ 	.byte	0x5f, 0x5f, 0x43, 0x55, 0x44, 0x41, 0x5f, 0x46, 0x54, 0x5a, 0x00
	.type		_$_str_$_2,@object
	.size		_$_str_$_2,(.L_1 - _$_str_$_2)
_$_str_$_2:
        /*000b*/ 	.byte	0x5f, 0x5f, 0x43, 0x55, 0x44, 0x41, 0x5f, 0x50, 0x52, 0x45, 0x43, 0x5f, 0x53, 0x51, 0x52, 0x54
        /*001b*/ 	.byte	0x00
.L_1:


//--------------------- .nv.shared.triton_poi_fused__native_batch_norm_legit_no_training_relu_7 --------------------------
	.section	.nv.shared.triton_poi_fused__native_batch_norm_legit_no_training_relu_7,"aw",@nobits
	.sectionflags	@""
	.align	16
	.zero		1024


//--------------------- .nv.constant0.triton_poi_fused__native_batch_norm_legit_no_training_relu_7 --------------------------
	.section	.nv.constant0.triton_poi_fused__native_batch_norm_legit_no_training_relu_7,"a",@progbits
	.sectionflags	@""
	.align	4
.nv.constant0.triton_poi_fused__native_batch_norm_legit_no_training_relu_7:
	.zero		584
